	.target	sm_100a

	.elftype	@"ET_EXEC"


//--------------------- .note.nv.tkinfo           --------------------------
	.section	.note.nv.tkinfo,"",@"SHT_NOTE"
	.sectionflags	@"SHF_NOTE_NV_TKINFO"
	.tkinfo
        /*0018*/ 	.word	0x00000002
        /*0030*/ 	.string	""
        /*0030*/ 	.string	"ptxas"
        /*0030*/ 	.string	"Cuda compilation tools, release 13.0, V13.0.88"
        /*0030*/ 	.string	"Build cuda_13.0.r13.0/compiler.36424714_0"
        /*0030*/ 	.string	"-arch sm_100a -m 64 "



//--------------------- .note.nv.cuinfo           --------------------------
	.section	.note.nv.cuinfo,"",@"SHT_NOTE"
	.sectionflags	@"SHF_NOTE_NV_CUINFO"
        /*0018*/ 	.short	0x0002
        /*001a*/ 	.short	0x0064
        /*001c*/ 	.short	0x0082
	.zero		2


//--------------------- .nv.info                  --------------------------
	.section	.nv.info,"",@"SHT_CUDA_INFO"
	.align	4


	//----- nvinfo : EIATTR_REGCOUNT
	.align		4
        /*0000*/ 	.byte	0x04, 0x2f
        /*0002*/ 	.short	(.L_12 - .L_11)
	.align		4
.L_11:
        /*0004*/ 	.word	index@(_ZN7cutlass13device_kernelIN5flash11enable_sm90INS1_16FlashAttnFwdSm90INS1_25CollectiveMainloopFwdSm90ILi2EN4cute5tupleIJNS5_1CILi1EEES8_S8_EEENS6_IJNS7_ILi128EEESA_NS7_ILi256EEEEEELi256ENS_12float_e4m3_tEfNS_4arch4Sm90ELb1ELb0ELb0ELb1ELb0ELb1ELb0ELb1ELb1ELb1ELb0ELb0EEENS1_21CollectiveEpilogueFwdINS6_IJSA_SB_SA_EEES9_NS_10bfloat16_tESF_Li256ELb1ELb1ELb0ELb1EEENS1_36VarlenDynamicPersistentTileSchedulerILi128ELi128ELi256ELi128ELb0ELb1ELb1ELb1ELb1ELb1EEEEEEEEEvNT_6ParamsE)
        /*0008*/ 	.word	0x00000004


	//----- nvinfo : EIATTR_FRAME_SIZE
	.align		4
.L_12:
        /*000c*/ 	.byte	0x04, 0x11
        /*000e*/ 	.short	(.L_14 - .L_13)
	.align		4
.L_13:
        /*0010*/ 	.word	index@(_ZN7cutlass13device_kernelIN5flash11enable_sm90INS1_16FlashAttnFwdSm90INS1_25CollectiveMainloopFwdSm90ILi2EN4cute5tupleIJNS5_1CILi1EEES8_S8_EEENS6_IJNS7_ILi128EEESA_NS7_ILi256EEEEEELi256ENS_12float_e4m3_tEfNS_4arch4Sm90ELb1ELb0ELb0ELb1ELb0ELb1ELb0ELb1ELb1ELb1ELb0ELb0EEENS1_21CollectiveEpilogueFwdINS6_IJSA_SB_SA_EEES9_NS_10bfloat16_tESF_Li256ELb1ELb1ELb0ELb1EEENS1_36VarlenDynamicPersistentTileSchedulerILi128ELi128ELi256ELi128ELb0ELb1ELb1ELb1ELb1ELb1EEEEEEEEEvNT_6ParamsE)
        /*0014*/ 	.word	0x00000000


	//----- nvinfo : EIATTR_REGCOUNT
	.align		4
.L_14:
        /*0018*/ 	.byte	0x04, 0x2f
        /*001a*/ 	.short	(.L_16 - .L_15)
	.align		4
.L_15:
        /*001c*/ 	.word	index@(_ZN7cutlass13device_kernelIN5flash11enable_sm90INS1_16FlashAttnFwdSm90INS1_25CollectiveMainloopFwdSm90ILi2EN4cute5tupleIJNS5_1CILi1EEES8_S8_EEENS6_IJNS7_ILi128EEESA_NS7_ILi256EEEEEELi256ENS_12float_e4m3_tEfNS_4arch4Sm90ELb1ELb0ELb0ELb1ELb0ELb0ELb0ELb1ELb1ELb1ELb0ELb0EEENS1_21CollectiveEpilogueFwdINS6_IJSA_SB_SA_EEES9_NS_10bfloat16_tESF_Li256ELb1ELb1ELb0ELb1EEENS1_36VarlenDynamicPersistentTileSchedulerILi128ELi128ELi256ELi128ELb0ELb1ELb1ELb1ELb1ELb1EEEEEEEEEvNT_6ParamsE)
        /*0020*/ 	.word	0x00000004


	//----- nvinfo : EIATTR_FRAME_SIZE
	.align		4
.L_16:
        /*0024*/ 	.byte	0x04, 0x11
        /*0026*/ 	.short	(.L_18 - .L_17)
	.align		4
.L_17:
        /*0028*/ 	.word	index@(_ZN7cutlass13device_kernelIN5flash11enable_sm90INS1_16FlashAttnFwdSm90INS1_25CollectiveMainloopFwdSm90ILi2EN4cute5tupleIJNS5_1CILi1EEES8_S8_EEENS6_IJNS7_ILi128EEESA_NS7_ILi256EEEEEELi256ENS_12float_e4m3_tEfNS_4arch4Sm90ELb1ELb0ELb0ELb1ELb0ELb0ELb0ELb1ELb1ELb1ELb0ELb0EEENS1_21CollectiveEpilogueFwdINS6_IJSA_SB_SA_EEES9_NS_10bfloat16_tESF_Li256ELb1ELb1ELb0ELb1EEENS1_36VarlenDynamicPersistentTileSchedulerILi128ELi128ELi256ELi128ELb0ELb1ELb1ELb1ELb1ELb1EEEEEEEEEvNT_6ParamsE)
        /*002c*/ 	.word	0x00000000


	//----- nvinfo : EIATTR_REGCOUNT
	.align		4
.L_18:
        /*0030*/ 	.byte	0x04, 0x2f
        /*0032*/ 	.short	(.L_20 - .L_19)
	.align		4
.L_19:
        /*0034*/ 	.word	index@(_ZN7cutlass13device_kernelIN5flash11enable_sm90INS1_16FlashAttnFwdSm90INS1_25CollectiveMainloopFwdSm90ILi2EN4cute5tupleIJNS5_1CILi1EEES8_S8_EEENS6_IJNS7_ILi128EEESA_NS7_ILi256EEEEEELi256ENS_12float_e4m3_tEfNS_4arch4Sm90ELb1ELb0ELb0ELb0ELb0ELb0ELb0ELb1ELb1ELb1ELb0ELb0EEENS1_21CollectiveEpilogueFwdINS6_IJSA_SB_SA_EEES9_NS_10bfloat16_tESF_Li256ELb0ELb1ELb0ELb1EEENS1_30DynamicPersistentTileSchedulerILi256ELi128ELb0ELb1ELb1EEEEEEEEEvNT_6ParamsE)
        /*0038*/ 	.word	0x00000004


	//----- nvinfo : EIATTR_FRAME_SIZE
	.align		4
.L_20:
        /*003c*/ 	.byte	0x04, 0x11
        /*003e*/ 	.short	(.L_22 - .L_21)
	.align		4
.L_21:
        /*0040*/ 	.word	index@(_ZN7cutlass13device_kernelIN5flash11enable_sm90INS1_16FlashAttnFwdSm90INS1_25CollectiveMainloopFwdSm90ILi2EN4cute5tupleIJNS5_1CILi1EEES8_S8_EEENS6_IJNS7_ILi128EEESA_NS7_ILi256EEEEEELi256ENS_12float_e4m3_tEfNS_4arch4Sm90ELb1ELb0ELb0ELb0ELb0ELb0ELb0ELb1ELb1ELb1ELb0ELb0EEENS1_21CollectiveEpilogueFwdINS6_IJSA_SB_SA_EEES9_NS_10bfloat16_tESF_Li256ELb0ELb1ELb0ELb1EEENS1_30DynamicPersistentTileSchedulerILi256ELi128ELb0ELb1ELb1EEEEEEEEEvNT_6ParamsE)
        /*0044*/ 	.word	0x00000000


	//----- nvinfo : EIATTR_REGCOUNT
	.align		4
.L_22:
        /*0048*/ 	.byte	0x04, 0x2f
        /*004a*/ 	.short	(.L_24 - .L_23)
	.align		4
.L_23:
        /*004c*/ 	.word	index@(_ZN7cutlass13device_kernelIN5flash11enable_sm90INS1_16FlashAttnFwdSm90INS1_25CollectiveMainloopFwdSm90ILi2EN4cute5tupleIJNS5_1CILi1EEES8_S8_EEENS6_IJNS7_ILi128EEENS7_ILi64EEENS7_ILi256EEEEEELi256ENS_12float_e4m3_tEfNS_4arch4Sm90ELb0ELb1ELb0ELb1ELb0ELb1ELb0ELb1ELb1ELb1ELb0ELb0EEENS1_21CollectiveEpilogueFwdINS6_IJSA_SC_SB_EEES9_NS_10bfloat16_tESG_Li256ELb1ELb1ELb0ELb1EEENS1_36VarlenDynamicPersistentTileSchedulerILi128ELi64ELi256ELi128ELb0ELb1ELb1ELb1ELb0ELb1EEEEEEEEEvNT_6ParamsE)
        /*0050*/ 	.word	0x00000004


	//----- nvinfo : EIATTR_FRAME_SIZE
	.align		4
.L_24:
        /*0054*/ 	.byte	0x04, 0x11
        /*0056*/ 	.short	(.L_26 - .L_25)
	.align		4
.L_25:
        /*0058*/ 	.word	index@(_ZN7cutlass13device_kernelIN5flash11enable_sm90INS1_16FlashAttnFwdSm90INS1_25CollectiveMainloopFwdSm90ILi2EN4cute5tupleIJNS5_1CILi1EEES8_S8_EEENS6_IJNS7_ILi128EEENS7_ILi64EEENS7_ILi256EEEEEELi256ENS_12float_e4m3_tEfNS_4arch4Sm90ELb0ELb1ELb0ELb1ELb0ELb1ELb0ELb1ELb1ELb1ELb0ELb0EEENS1_21CollectiveEpilogueFwdINS6_IJSA_SC_SB_EEES9_NS_10bfloat16_tESG_Li256ELb1ELb1ELb0ELb1EEENS1_36VarlenDynamicPersistentTileSchedulerILi128ELi64ELi256ELi128ELb0ELb1ELb1ELb1ELb0ELb1EEEEEEEEEvNT_6ParamsE)
        /*005c*/ 	.word	0x00000000


	//----- nvinfo : EIATTR_REGCOUNT
	.align		4
.L_26:
        /*0060*/ 	.byte	0x04, 0x2f
        /*0062*/ 	.short	(.L_28 - .L_27)
	.align		4
.L_27:
        /*0064*/ 	.word	index@(_ZN7cutlass13device_kernelIN5flash11enable_sm90INS1_16FlashAttnFwdSm90INS1_25CollectiveMainloopFwdSm90ILi2EN4cute5tupleIJNS5_1CILi1EEES8_S8_EEENS6_IJNS7_ILi128EEENS7_ILi64EEENS7_ILi256EEEEEELi256ENS_12float_e4m3_tEfNS_4arch4Sm90ELb0ELb1ELb0ELb1ELb0ELb0ELb0ELb1ELb1ELb1ELb0ELb0EEENS1_21CollectiveEpilogueFwdINS6_IJSA_SC_SB_EEES9_NS_10bfloat16_tESG_Li256ELb1ELb1ELb0ELb1EEENS1_36VarlenDynamicPersistentTileSchedulerILi128ELi64ELi256ELi128ELb0ELb1ELb1ELb1ELb0ELb1EEEEEEEEEvNT_6ParamsE)
        /*0068*/ 	.word	0x00000004


	//----- nvinfo : EIATTR_FRAME_SIZE
	.align		4
.L_28:
        /*006c*/ 	.byte	0x04, 0x11
        /*006e*/ 	.short	(.L_30 - .L_29)
	.align		4
.L_29:
        /*0070*/ 	.word	index@(_ZN7cutlass13device_kernelIN5flash11enable_sm90INS1_16FlashAttnFwdSm90INS1_25CollectiveMainloopFwdSm90ILi2EN4cute5tupleIJNS5_1CILi1EEES8_S8_EEENS6_IJNS7_ILi128EEENS7_ILi64EEENS7_ILi256EEEEEELi256ENS_12float_e4m3_tEfNS_4arch4Sm90ELb0ELb1ELb0ELb1ELb0ELb0ELb0ELb1ELb1ELb1ELb0ELb0EEENS1_21CollectiveEpilogueFwdINS6_IJSA_SC_SB_EEES9_NS_10bfloat16_tESG_Li256ELb1ELb1ELb0ELb1EEENS1_36VarlenDynamicPersistentTileSchedulerILi128ELi64ELi256ELi128ELb0ELb1ELb1ELb1ELb0ELb1EEEEEEEEEvNT_6ParamsE)
        /*0074*/ 	.word	0x00000000


	//----- nvinfo : EIATTR_REGCOUNT
	.align		4
.L_30:
        /*0078*/ 	.byte	0x04, 0x2f
        /*007a*/ 	.short	(.L_32 - .L_31)
	.align		4
.L_31:
        /*007c*/ 	.word	index@(_ZN7cutlass13device_kernelIN5flash11enable_sm90INS1_16FlashAttnFwdSm90INS1_25CollectiveMainloopFwdSm90ILi2EN4cute5tupleIJNS5_1CILi1EEES8_S8_EEENS6_IJNS7_ILi128EEENS7_ILi64EEENS7_ILi256EEEEEELi256ENS_12float_e4m3_tEfNS_4arch4Sm90ELb0ELb1ELb0ELb0ELb0ELb0ELb0ELb1ELb1ELb1ELb0ELb0EEENS1_21CollectiveEpilogueFwdINS6_IJSA_SC_SB_EEES9_NS_10bfloat16_tESG_Li256ELb0ELb1ELb0ELb1EEENS1_30DynamicPersistentTileSchedulerILi256ELi128ELb0ELb1ELb1EEEEEEEEEvNT_6ParamsE)
        /*0080*/ 	.word	0x00000004


	//----- nvinfo : EIATTR_FRAME_SIZE
	.align		4
.L_32:
        /*0084*/ 	.byte	0x04, 0x11
        /*0086*/ 	.short	(.L_34 - .L_33)
	.align		4
.L_33:
        /*0088*/ 	.word	index@(_ZN7cutlass13device_kernelIN5flash11enable_sm90INS1_16FlashAttnFwdSm90INS1_25CollectiveMainloopFwdSm90ILi2EN4cute5tupleIJNS5_1CILi1EEES8_S8_EEENS6_IJNS7_ILi128EEENS7_ILi64EEENS7_ILi256EEEEEELi256ENS_12float_e4m3_tEfNS_4arch4Sm90ELb0ELb1ELb0ELb0ELb0ELb0ELb0ELb1ELb1ELb1ELb0ELb0EEENS1_21CollectiveEpilogueFwdINS6_IJSA_SC_SB_EEES9_NS_10bfloat16_tESG_Li256ELb0ELb1ELb0ELb1EEENS1_30DynamicPersistentTileSchedulerILi256ELi128ELb0ELb1ELb1EEEEEEEEEvNT_6ParamsE)
        /*008c*/ 	.word	0x00000000


	//----- nvinfo : EIATTR_REGCOUNT
	.align		4
.L_34:
        /*0090*/ 	.byte	0x04, 0x2f
        /*0092*/ 	.short	(.L_36 - .L_35)
	.align		4
.L_35:
        /*0094*/ 	.word	index@(_ZN7cutlass13device_kernelIN5flash11enable_sm90INS1_16FlashAttnFwdSm90INS1_25CollectiveMainloopFwdSm90ILi2EN4cute5tupleIJNS5_1CILi1EEES8_S8_EEENS6_IJNS7_ILi128EEESA_NS7_ILi256EEEEEELi256ENS_12float_e4m3_tEfNS_4arch4Sm90ELb0ELb0ELb0ELb1ELb0ELb1ELb0ELb1ELb1ELb1ELb0ELb0EEENS1_21CollectiveEpilogueFwdINS6_IJSA_SB_SA_EEES9_NS_10bfloat16_tESF_Li256ELb1ELb1ELb0ELb1EEENS1_36VarlenDynamicPersistentTileSchedulerILi128ELi128ELi256ELi128ELb0ELb1ELb1ELb0ELb1ELb1EEEEEEEEEvNT_6ParamsE)
        /*0098*/ 	.word	0x00000004


	//----- nvinfo : EIATTR_FRAME_SIZE
	.align		4
.L_36:
        /*009c*/ 	.byte	0x04, 0x11
        /*009e*/ 	.short	(.L_38 - .L_37)
	.align		4
.L_37:
        /*00a0*/ 	.word	index@(_ZN7cutlass13device_kernelIN5flash11enable_sm90INS1_16FlashAttnFwdSm90INS1_25CollectiveMainloopFwdSm90ILi2EN4cute5tupleIJNS5_1CILi1EEES8_S8_EEENS6_IJNS7_ILi128EEESA_NS7_ILi256EEEEEELi256ENS_12float_e4m3_tEfNS_4arch4Sm90ELb0ELb0ELb0ELb1ELb0ELb1ELb0ELb1ELb1ELb1ELb0ELb0EEENS1_21CollectiveEpilogueFwdINS6_IJSA_SB_SA_EEES9_NS_10bfloat16_tESF_Li256ELb1ELb1ELb0ELb1EEENS1_36VarlenDynamicPersistentTileSchedulerILi128ELi128ELi256ELi128ELb0ELb1ELb1ELb0ELb1ELb1EEEEEEEEEvNT_6ParamsE)
        /*00a4*/ 	.word	0x00000000


	//----- nvinfo : EIATTR_REGCOUNT
	.align		4
.L_38:
        /*00a8*/ 	.byte	0x04, 0x2f
        /*00aa*/ 	.short	(.L_40 - .L_39)
	.align		4
.L_39:
        /*00ac*/ 	.word	index@(_ZN7cutlass13device_kernelIN5flash11enable_sm90INS1_16FlashAttnFwdSm90INS1_25CollectiveMainloopFwdSm90ILi2EN4cute5tupleIJNS5_1CILi1EEES8_S8_EEENS6_IJNS7_ILi128EEESA_NS7_ILi256EEEEEELi256ENS_12float_e4m3_tEfNS_4arch4Sm90ELb0ELb0ELb0ELb1ELb0ELb0ELb0ELb1ELb1ELb1ELb0ELb0EEENS1_21CollectiveEpilogueFwdINS6_IJSA_SB_SA_EEES9_NS_10bfloat16_tESF_Li256ELb1ELb1ELb0ELb1EEENS1_36VarlenDynamicPersistentTileSchedulerILi128ELi128ELi256ELi128ELb0ELb1ELb1ELb0ELb1ELb1EEEEEEEEEvNT_6ParamsE)
        /*00b0*/ 	.word	0x00000004


	//----- nvinfo : EIATTR_FRAME_SIZE
	.align		4
.L_40:
        /*00b4*/ 	.byte	0x04, 0x11
        /*00b6*/ 	.short	(.L_42 - .L_41)
	.align		4
.L_41:
        /*00b8*/ 	.word	index@(_ZN7cutlass13device_kernelIN5flash11enable_sm90INS1_16FlashAttnFwdSm90INS1_25CollectiveMainloopFwdSm90ILi2EN4cute5tupleIJNS5_1CILi1EEES8_S8_EEENS6_IJNS7_ILi128EEESA_NS7_ILi256EEEEEELi256ENS_12float_e4m3_tEfNS_4arch4Sm90ELb0ELb0ELb0ELb1ELb0ELb0ELb0ELb1ELb1ELb1ELb0ELb0EEENS1_21CollectiveEpilogueFwdINS6_IJSA_SB_SA_EEES9_NS_10bfloat16_tESF_Li256ELb1ELb1ELb0ELb1EEENS1_36VarlenDynamicPersistentTileSchedulerILi128ELi128ELi256ELi128ELb0ELb1ELb1ELb0ELb1ELb1EEEEEEEEEvNT_6ParamsE)
        /*00bc*/ 	.word	0x00000000


	//----- nvinfo : EIATTR_REGCOUNT
	.align		4
.L_42:
        /*00c0*/ 	.byte	0x04, 0x2f
        /*00c2*/ 	.short	(.L_44 - .L_43)
	.align		4
.L_43:
        /*00c4*/ 	.word	index@(_ZN7cutlass13device_kernelIN5flash11enable_sm90INS1_16FlashAttnFwdSm90INS1_25CollectiveMainloopFwdSm90ILi2EN4cute5tupleIJNS5_1CILi1EEES8_S8_EEENS6_IJNS7_ILi128EEESA_NS7_ILi256EEEEEELi256ENS_12float_e4m3_tEfNS_4arch4Sm90ELb0ELb0ELb0ELb0ELb0ELb0ELb0ELb1ELb1ELb1ELb0ELb0EEENS1_21CollectiveEpilogueFwdINS6_IJSA_SB_SA_EEES9_NS_10bfloat16_tESF_Li256ELb0ELb1ELb0ELb1EEENS1_29StaticPersistentTileSchedulerILb0EEEEEEEEEvNT_6ParamsE)
        /*00c8*/ 	.word	0x00000004


	//----- nvinfo : EIATTR_FRAME_SIZE
	.align		4
.L_44:
        /*00cc*/ 	.byte	0x04, 0x11
        /*00ce*/ 	.short	(.L_46 - .L_45)
	.align		4
.L_45:
        /*00d0*/ 	.word	index@(_ZN7cutlass13device_kernelIN5flash11enable_sm90INS1_16FlashAttnFwdSm90INS1_25CollectiveMainloopFwdSm90ILi2EN4cute5tupleIJNS5_1CILi1EEES8_S8_EEENS6_IJNS7_ILi128EEESA_NS7_ILi256EEEEEELi256ENS_12float_e4m3_tEfNS_4arch4Sm90ELb0ELb0ELb0ELb0ELb0ELb0ELb0ELb1ELb1ELb1ELb0ELb0EEENS1_21CollectiveEpilogueFwdINS6_IJSA_SB_SA_EEES9_NS_10bfloat16_tESF_Li256ELb0ELb1ELb0ELb1EEENS1_29StaticPersistentTileSchedulerILb0EEEEEEEEEvNT_6ParamsE)
        /*00d4*/ 	.word	0x00000000


	//----- nvinfo : EIATTR_MIN_STACK_SIZE
	.align		4
.L_46:
        /*00d8*/ 	.byte	0x04, 0x12
        /*00da*/ 	.short	(.L_48 - .L_47)
	.align		4
.L_47:
        /*00dc*/ 	.word	index@(_ZN7cutlass13device_kernelIN5flash11enable_sm90INS1_16FlashAttnFwdSm90INS1_25CollectiveMainloopFwdSm90ILi2EN4cute5tupleIJNS5_1CILi1EEES8_S8_EEENS6_IJNS7_ILi128EEESA_NS7_ILi256EEEEEELi256ENS_12float_e4m3_tEfNS_4arch4Sm90ELb0ELb0ELb0ELb0ELb0ELb0ELb0ELb1ELb1ELb1ELb0ELb0EEENS1_21CollectiveEpilogueFwdINS6_IJSA_SB_SA_EEES9_NS_10bfloat16_tESF_Li256ELb0ELb1ELb0ELb1EEENS1_29StaticPersistentTileSchedulerILb0EEEEEEEEEvNT_6ParamsE)
        /*00e0*/ 	.word	0x00000000


	//----- nvinfo : EIATTR_MIN_STACK_SIZE
	.align		4
.L_48:
        /*00e4*/ 	.byte	0x04, 0x12
        /*00e6*/ 	.short	(.L_50 - .L_49)
	.align		4
.L_49:
        /*00e8*/ 	.word	index@(_ZN7cutlass13device_kernelIN5flash11enable_sm90INS1_16FlashAttnFwdSm90INS1_25CollectiveMainloopFwdSm90ILi2EN4cute5tupleIJNS5_1CILi1EEES8_S8_EEENS6_IJNS7_ILi128EEESA_NS7_ILi256EEEEEELi256ENS_12float_e4m3_tEfNS_4arch4Sm90ELb0ELb0ELb0ELb1ELb0ELb0ELb0ELb1ELb1ELb1ELb0ELb0EEENS1_21CollectiveEpilogueFwdINS6_IJSA_SB_SA_EEES9_NS_10bfloat16_tESF_Li256ELb1ELb1ELb0ELb1EEENS1_36VarlenDynamicPersistentTileSchedulerILi128ELi128ELi256ELi128ELb0ELb1ELb1ELb0ELb1ELb1EEEEEEEEEvNT_6ParamsE)
        /*00ec*/ 	.word	0x00000000


	//----- nvinfo : EIATTR_MIN_STACK_SIZE
	.align		4
.L_50:
        /*00f0*/ 	.byte	0x04, 0x12
        /*00f2*/ 	.short	(.L_52 - .L_51)
	.align		4
.L_51:
        /*00f4*/ 	.word	index@(_ZN7cutlass13device_kernelIN5flash11enable_sm90INS1_16FlashAttnFwdSm90INS1_25CollectiveMainloopFwdSm90ILi2EN4cute5tupleIJNS5_1CILi1EEES8_S8_EEENS6_IJNS7_ILi128EEESA_NS7_ILi256EEEEEELi256ENS_12float_e4m3_tEfNS_4arch4Sm90ELb0ELb0ELb0ELb1ELb0ELb1ELb0ELb1ELb1ELb1ELb0ELb0EEENS1_21CollectiveEpilogueFwdINS6_IJSA_SB_SA_EEES9_NS_10bfloat16_tESF_Li256ELb1ELb1ELb0ELb1EEENS1_36VarlenDynamicPersistentTileSchedulerILi128ELi128ELi256ELi128ELb0ELb1ELb1ELb0ELb1ELb1EEEEEEEEEvNT_6ParamsE)
        /*00f8*/ 	.word	0x00000000


	//----- nvinfo : EIATTR_MIN_STACK_SIZE
	.align		4
.L_52:
        /*00fc*/ 	.byte	0x04, 0x12
        /*00fe*/ 	.short	(.L_54 - .L_53)
	.align		4
.L_53:
        /*0100*/ 	.word	index@(_ZN7cutlass13device_kernelIN5flash11enable_sm90INS1_16FlashAttnFwdSm90INS1_25CollectiveMainloopFwdSm90ILi2EN4cute5tupleIJNS5_1CILi1EEES8_S8_EEENS6_IJNS7_ILi128EEENS7_ILi64EEENS7_ILi256EEEEEELi256ENS_12float_e4m3_tEfNS_4arch4Sm90ELb0ELb1ELb0ELb0ELb0ELb0ELb0ELb1ELb1ELb1ELb0ELb0EEENS1_21CollectiveEpilogueFwdINS6_IJSA_SC_SB_EEES9_NS_10bfloat16_tESG_Li256ELb0ELb1ELb0ELb1EEENS1_30DynamicPersistentTileSchedulerILi256ELi128ELb0ELb1ELb1EEEEEEEEEvNT_6ParamsE)
        /*0104*/ 	.word	0x00000000


	//----- nvinfo : EIATTR_MIN_STACK_SIZE
	.align		4
.L_54:
        /*0108*/ 	.byte	0x04, 0x12
        /*010a*/ 	.short	(.L_56 - .L_55)
	.align		4
.L_55:
        /*010c*/ 	.word	index@(_ZN7cutlass13device_kernelIN5flash11enable_sm90INS1_16FlashAttnFwdSm90INS1_25CollectiveMainloopFwdSm90ILi2EN4cute5tupleIJNS5_1CILi1EEES8_S8_EEENS6_IJNS7_ILi128EEENS7_ILi64EEENS7_ILi256EEEEEELi256ENS_12float_e4m3_tEfNS_4arch4Sm90ELb0ELb1ELb0ELb1ELb0ELb0ELb0ELb1ELb1ELb1ELb0ELb0EEENS1_21CollectiveEpilogueFwdINS6_IJSA_SC_SB_EEES9_NS_10bfloat16_tESG_Li256ELb1ELb1ELb0ELb1EEENS1_36VarlenDynamicPersistentTileSchedulerILi128ELi64ELi256ELi128ELb0ELb1ELb1ELb1ELb0ELb1EEEEEEEEEvNT_6ParamsE)
        /*0110*/ 	.word	0x00000000


	//----- nvinfo : EIATTR_MIN_STACK_SIZE
	.align		4
.L_56:
        /*0114*/ 	.byte	0x04, 0x12
        /*0116*/ 	.short	(.L_58 - .L_57)
	.align		4
.L_57:
        /*0118*/ 	.word	index@(_ZN7cutlass13device_kernelIN5flash11enable_sm90INS1_16FlashAttnFwdSm90INS1_25CollectiveMainloopFwdSm90ILi2EN4cute5tupleIJNS5_1CILi1EEES8_S8_EEENS6_IJNS7_ILi128EEENS7_ILi64EEENS7_ILi256EEEEEELi256ENS_12float_e4m3_tEfNS_4arch4Sm90ELb0ELb1ELb0ELb1ELb0ELb1ELb0ELb1ELb1ELb1ELb0ELb0EEENS1_21CollectiveEpilogueFwdINS6_IJSA_SC_SB_EEES9_NS_10bfloat16_tESG_Li256ELb1ELb1ELb0ELb1EEENS1_36VarlenDynamicPersistentTileSchedulerILi128ELi64ELi256ELi128ELb0ELb1ELb1ELb1ELb0ELb1EEEEEEEEEvNT_6ParamsE)
        /*011c*/ 	.word	0x00000000


	//----- nvinfo : EIATTR_MIN_STACK_SIZE
	.align		4
.L_58:
        /*0120*/ 	.byte	0x04, 0x12
        /*0122*/ 	.short	(.L_60 - .L_59)
	.align		4
.L_59:
        /*0124*/ 	.word	index@(_ZN7cutlass13device_kernelIN5flash11enable_sm90INS1_16FlashAttnFwdSm90INS1_25CollectiveMainloopFwdSm90ILi2EN4cute5tupleIJNS5_1CILi1EEES8_S8_EEENS6_IJNS7_ILi128EEESA_NS7_ILi256EEEEEELi256ENS_12float_e4m3_tEfNS_4arch4Sm90ELb1ELb0ELb0ELb0ELb0ELb0ELb0ELb1ELb1ELb1ELb0ELb0EEENS1_21CollectiveEpilogueFwdINS6_IJSA_SB_SA_EEES9_NS_10bfloat16_tESF_Li256ELb0ELb1ELb0ELb1EEENS1_30DynamicPersistentTileSchedulerILi256ELi128ELb0ELb1ELb1EEEEEEEEEvNT_6ParamsE)
        /*0128*/ 	.word	0x00000000


	//----- nvinfo : EIATTR_MIN_STACK_SIZE
	.align		4
.L_60:
        /*012c*/ 	.byte	0x04, 0x12
        /*012e*/ 	.short	(.L_62 - .L_61)
	.align		4
.L_61:
        /*0130*/ 	.word	index@(_ZN7cutlass13device_kernelIN5flash11enable_sm90INS1_16FlashAttnFwdSm90INS1_25CollectiveMainloopFwdSm90ILi2EN4cute5tupleIJNS5_1CILi1EEES8_S8_EEENS6_IJNS7_ILi128EEESA_NS7_ILi256EEEEEELi256ENS_12float_e4m3_tEfNS_4arch4Sm90ELb1ELb0ELb0ELb1ELb0ELb0ELb0ELb1ELb1ELb1ELb0ELb0EEENS1_21CollectiveEpilogueFwdINS6_IJSA_SB_SA_EEES9_NS_10bfloat16_tESF_Li256ELb1ELb1ELb0ELb1EEENS1_36VarlenDynamicPersistentTileSchedulerILi128ELi128ELi256ELi128ELb0ELb1ELb1ELb1ELb1ELb1EEEEEEEEEvNT_6ParamsE)
        /*0134*/ 	.word	0x00000000


	//----- nvinfo : EIATTR_MIN_STACK_SIZE
	.align		4
.L_62:
        /*0138*/ 	.byte	0x04, 0x12
        /*013a*/ 	.short	(.L_64 - .L_63)
	.align		4
.L_63:
        /*013c*/ 	.word	index@(_ZN7cutlass13device_kernelIN5flash11enable_sm90INS1_16FlashAttnFwdSm90INS1_25CollectiveMainloopFwdSm90ILi2EN4cute5tupleIJNS5_1CILi1EEES8_S8_EEENS6_IJNS7_ILi128EEESA_NS7_ILi256EEEEEELi256ENS_12float_e4m3_tEfNS_4arch4Sm90ELb1ELb0ELb0ELb1ELb0ELb1ELb0ELb1ELb1ELb1ELb0ELb0EEENS1_21CollectiveEpilogueFwdINS6_IJSA_SB_SA_EEES9_NS_10bfloat16_tESF_Li256ELb1ELb1ELb0ELb1EEENS1_36VarlenDynamicPersistentTileSchedulerILi128ELi128ELi256ELi128ELb0ELb1ELb1ELb1ELb1ELb1EEEEEEEEEvNT_6ParamsE)
        /*0140*/ 	.word	0x00000000
.L_64:


//--------------------- .nv.compat                --------------------------
	.section	.nv.compat,"",@"SHT_CUDA_COMPAT_INFO"
	.align	4
        /*0000*/ 	.byte	0x02, 0x09, 0x01, 0x00, 0x02, 0x02, 0x01, 0x00, 0x02, 0x05, 0x05, 0x00, 0x03, 0x07, 0x01, 0x01
        /*0010*/ 	.byte	0x02, 0x03, 0x00, 0x00, 0x02, 0x06, 0x01, 0x00, 0x04, 0x0b, 0x08, 0x00, 0x09, 0x00, 0x00, 0x00
        /*0020*/ 	.byte	0x00, 0x00, 0x00, 0x00


//--------------------- .nv.info._ZN7cutlass13device_kernelIN5flash11enable_sm90INS1_16FlashAttnFwdSm90INS1_25CollectiveMainloopFwdSm90ILi2EN4cute5tupleIJNS5_1CILi1EEES8_S8_EEENS6_IJNS7_ILi128EEESA_NS7_ILi256EEEEEELi256ENS_12float_e4m3_tEfNS_4arch4Sm90ELb0ELb0ELb0ELb0ELb0ELb0ELb0ELb1ELb1ELb1ELb0ELb0EEENS1_21CollectiveEpilogueFwdINS6_IJSA_SB_SA_EEES9_NS_10bfloat16_tESF_Li256ELb0ELb1ELb0ELb1EEENS1_29StaticPersistentTileSchedulerILb0EEEEEEEEEvNT_6ParamsE --------------------------
	.section	.nv.info._ZN7cutlass13device_kernelIN5flash11enable_sm90INS1_16FlashAttnFwdSm90INS1_25CollectiveMainloopFwdSm90ILi2EN4cute5tupleIJNS5_1CILi1EEES8_S8_EEENS6_IJNS7_ILi128EEESA_NS7_ILi256EEEEEELi256ENS_12float_e4m3_tEfNS_4arch4Sm90ELb0ELb0ELb0ELb0ELb0ELb0ELb0ELb1ELb1ELb1ELb0ELb0EEENS1_21CollectiveEpilogueFwdINS6_IJSA_SB_SA_EEES9_NS_10bfloat16_tESF_Li256ELb0ELb1ELb0ELb1EEENS1_29StaticPersistentTileSchedulerILb0EEEEEEEEEvNT_6ParamsE,"",@"SHT_CUDA_INFO"
	.sectionflags	@""
	.align	4


	//----- nvinfo : EIATTR_CUDA_API_VERSION
	.align		4
        /*0000*/ 	.byte	0x04, 0x37
        /*0002*/ 	.short	(.L_66 - .L_65)
.L_65:
        /*0004*/ 	.word	0x00000082


	//----- nvinfo : EIATTR_KPARAM_INFO
	.align		4
.L_66:
        /*0008*/ 	.byte	0x04, 0x17
        /*000a*/ 	.short	(.L_68 - .L_67)
.L_67:
        /*000c*/ 	.word	0x00000000
        /*0010*/ 	.short	0x0000
        /*0012*/ 	.short	0x0000
        /*0014*/ 	.byte	0x00, 0xf0, 0x01, 0x28


	//----- nvinfo : EIATTR_SPARSE_MMA_MASK
	.align		4
.L_68:
        /*0018*/ 	.byte	0x03, 0x50
        /*001a*/ 	.short	0x0000


	//----- nvinfo : EIATTR_MAXREG_COUNT
	.align		4
        /*001c*/ 	.byte	0x03, 0x1b
        /*001e*/ 	.short	0x00a8


	//----- nvinfo : EIATTR_MERCURY_ISA_VERSION
	.align		4
        /*0020*/ 	.byte	0x03, 0x5f
        /*0022*/ 	.short	0x0101


	//----- nvinfo : EIATTR_VRC_CTA_INIT_COUNT
	.align		4
        /*0024*/ 	.byte	0x02, 0x4a
	.zero		1
	.zero		1


	//----- nvinfo : EIATTR_EXIT_INSTR_OFFSETS
	.align		4
        /*0028*/ 	.byte	0x04, 0x1c
        /*002a*/ 	.short	(.L_70 - .L_69)


	//   ....[0]....
.L_69:
        /*002c*/ 	.word	0x00000010


	//----- nvinfo : EIATTR_MAX_THREADS
	.align		4
.L_70:
        /*0030*/ 	.byte	0x04, 0x05
        /*0032*/ 	.short	(.L_72 - .L_71)
.L_71:
        /*0034*/ 	.word	0x00000180
        /*0038*/ 	.word	0x00000001
        /*003c*/ 	.word	0x00000001


	//----- nvinfo : EIATTR_CBANK_PARAM_SIZE
	.align		4
.L_72:
        /*0040*/ 	.byte	0x03, 0x19
        /*0042*/ 	.short	0x0a00


	//----- nvinfo : EIATTR_PARAM_CBANK
	.align		4
        /*0044*/ 	.byte	0x04, 0x0a
        /*0046*/ 	.short	(.L_74 - .L_73)
	.align		4
.L_73:
        /*0048*/ 	.word	index@(.nv.constant0._ZN7cutlass13device_kernelIN5flash11enable_sm90INS1_16FlashAttnFwdSm90INS1_25CollectiveMainloopFwdSm90ILi2EN4cute5tupleIJNS5_1CILi1EEES8_S8_EEENS6_IJNS7_ILi128EEESA_NS7_ILi256EEEEEELi256ENS_12float_e4m3_tEfNS_4arch4Sm90ELb0ELb0ELb0ELb0ELb0ELb0ELb0ELb1ELb1ELb1ELb0ELb0EEENS1_21CollectiveEpilogueFwdINS6_IJSA_SB_SA_EEES9_NS_10bfloat16_tESF_Li256ELb0ELb1ELb0ELb1EEENS1_29StaticPersistentTileSchedulerILb0EEEEEEEEEvNT_6ParamsE)
        /*004c*/ 	.short	0x0380
        /*004e*/ 	.short	0x0a00


	//----- nvinfo : EIATTR_SW_WAR
	.align		4
.L_74:
        /*0050*/ 	.byte	0x04, 0x36
        /*0052*/ 	.short	(.L_76 - .L_75)
.L_75:
        /*0054*/ 	.word	0x00000008
.L_76:


//--------------------- .nv.info._ZN7cutlass13device_kernelIN5flash11enable_sm90INS1_16FlashAttnFwdSm90INS1_25CollectiveMainloopFwdSm90ILi2EN4cute5tupleIJNS5_1CILi1EEES8_S8_EEENS6_IJNS7_ILi128EEESA_NS7_ILi256EEEEEELi256ENS_12float_e4m3_tEfNS_4arch4Sm90ELb0ELb0ELb0ELb1ELb0ELb0ELb0ELb1ELb1ELb1ELb0ELb0EEENS1_21CollectiveEpilogueFwdINS6_IJSA_SB_SA_EEES9_NS_10bfloat16_tESF_Li256ELb1ELb1ELb0ELb1EEENS1_36VarlenDynamicPersistentTileSchedulerILi128ELi128ELi256ELi128ELb0ELb1ELb1ELb0ELb1ELb1EEEEEEEEEvNT_6ParamsE --------------------------
	.section	.nv.info._ZN7cutlass13device_kernelIN5flash11enable_sm90INS1_16FlashAttnFwdSm90INS1_25CollectiveMainloopFwdSm90ILi2EN4cute5tupleIJNS5_1CILi1EEES8_S8_EEENS6_IJNS7_ILi128EEESA_NS7_ILi256EEEEEELi256ENS_12float_e4m3_tEfNS_4arch4Sm90ELb0ELb0ELb0ELb1ELb0ELb0ELb0ELb1ELb1ELb1ELb0ELb0EEENS1_21CollectiveEpilogueFwdINS6_IJSA_SB_SA_EEES9_NS_10bfloat16_tESF_Li256ELb1ELb1ELb0ELb1EEENS1_36VarlenDynamicPersistentTileSchedulerILi128ELi128ELi256ELi128ELb0ELb1ELb1ELb0ELb1ELb1EEEEEEEEEvNT_6ParamsE,"",@"SHT_CUDA_INFO"
	.sectionflags	@""
	.align	4


	//----- nvinfo : EIATTR_CUDA_API_VERSION
	.align		4
        /*0000*/ 	.byte	0x04, 0x37
        /*0002*/ 	.short	(.L_78 - .L_77)
.L_77:
        /*0004*/ 	.word	0x00000082


	//----- nvinfo : EIATTR_KPARAM_INFO
	.align		4
.L_78:
        /*0008*/ 	.byte	0x04, 0x17
        /*000a*/ 	.short	(.L_80 - .L_79)
.L_79:
        /*000c*/ 	.word	0x00000000
        /*0010*/ 	.short	0x0000
        /*0012*/ 	.short	0x0000
        /*0014*/ 	.byte	0x00, 0xf0, 0x01, 0x2a


	//----- nvinfo : EIATTR_SPARSE_MMA_MASK
	.align		4
.L_80:
        /*0018*/ 	.byte	0x03, 0x50
        /*001a*/ 	.short	0x0000


	//----- nvinfo : EIATTR_MAXREG_COUNT
	.align		4
        /*001c*/ 	.byte	0x03, 0x1b
        /*001e*/ 	.short	0x00a8


	//----- nvinfo : EIATTR_MERCURY_ISA_VERSION
	.align		4
        /*0020*/ 	.byte	0x03, 0x5f
        /*0022*/ 	.short	0x0101


	//----- nvinfo : EIATTR_VRC_CTA_INIT_COUNT
	.align		4
        /*0024*/ 	.byte	0x02, 0x4a
	.zero		1
	.zero		1


	//----- nvinfo : EIATTR_EXIT_INSTR_OFFSETS
	.align		4
        /*0028*/ 	.byte	0x04, 0x1c
        /*002a*/ 	.short	(.L_82 - .L_81)


	//   ....[0]....
.L_81:
        /*002c*/ 	.word	0x00000010


	//----- nvinfo : EIATTR_MAX_THREADS
	.align		4
.L_82:
        /*0030*/ 	.byte	0x04, 0x05
        /*0032*/ 	.short	(.L_84 - .L_83)
.L_83:
        /*0034*/ 	.word	0x00000180
        /*0038*/ 	.word	0x00000001
        /*003c*/ 	.word	0x00000001


	//----- nvinfo : EIATTR_CBANK_PARAM_SIZE
	.align		4
.L_84:
        /*0040*/ 	.byte	0x03, 0x19
        /*0042*/ 	.short	0x0a80


	//----- nvinfo : EIATTR_PARAM_CBANK
	.align		4
        /*0044*/ 	.byte	0x04, 0x0a
        /*0046*/ 	.short	(.L_86 - .L_85)
	.align		4
.L_85:
        /*0048*/ 	.word	index@(.nv.constant0._ZN7cutlass13device_kernelIN5flash11enable_sm90INS1_16FlashAttnFwdSm90INS1_25CollectiveMainloopFwdSm90ILi2EN4cute5tupleIJNS5_1CILi1EEES8_S8_EEENS6_IJNS7_ILi128EEESA_NS7_ILi256EEEEEELi256ENS_12float_e4m3_tEfNS_4arch4Sm90ELb0ELb0ELb0ELb1ELb0ELb0ELb0ELb1ELb1ELb1ELb0ELb0EEENS1_21CollectiveEpilogueFwdINS6_IJSA_SB_SA_EEES9_NS_10bfloat16_tESF_Li256ELb1ELb1ELb0ELb1EEENS1_36VarlenDynamicPersistentTileSchedulerILi128ELi128ELi256ELi128ELb0ELb1ELb1ELb0ELb1ELb1EEEEEEEEEvNT_6ParamsE)
        /*004c*/ 	.short	0x0380
        /*004e*/ 	.short	0x0a80


	//----- nvinfo : EIATTR_SW_WAR
	.align		4
.L_86:
        /*0050*/ 	.byte	0x04, 0x36
        /*0052*/ 	.short	(.L_88 - .L_87)
.L_87:
        /*0054*/ 	.word	0x00000008
.L_88:


//--------------------- .nv.info._ZN7cutlass13device_kernelIN5flash11enable_sm90INS1_16FlashAttnFwdSm90INS1_25CollectiveMainloopFwdSm90ILi2EN4cute5tupleIJNS5_1CILi1EEES8_S8_EEENS6_IJNS7_ILi128EEESA_NS7_ILi256EEEEEELi256ENS_12float_e4m3_tEfNS_4arch4Sm90ELb0ELb0ELb0ELb1ELb0ELb1ELb0ELb1ELb1ELb1ELb0ELb0EEENS1_21CollectiveEpilogueFwdINS6_IJSA_SB_SA_EEES9_NS_10bfloat16_tESF_Li256ELb1ELb1ELb0ELb1EEENS1_36VarlenDynamicPersistentTileSchedulerILi128ELi128ELi256ELi128ELb0ELb1ELb1ELb0ELb1ELb1EEEEEEEEEvNT_6ParamsE --------------------------
	.section	.nv.info._ZN7cutlass13device_kernelIN5flash11enable_sm90INS1_16FlashAttnFwdSm90INS1_25CollectiveMainloopFwdSm90ILi2EN4cute5tupleIJNS5_1CILi1EEES8_S8_EEENS6_IJNS7_ILi128EEESA_NS7_ILi256EEEEEELi256ENS_12float_e4m3_tEfNS_4arch4Sm90ELb0ELb0ELb0ELb1ELb0ELb1ELb0ELb1ELb1ELb1ELb0ELb0EEENS1_21CollectiveEpilogueFwdINS6_IJSA_SB_SA_EEES9_NS_10bfloat16_tESF_Li256ELb1ELb1ELb0ELb1EEENS1_36VarlenDynamicPersistentTileSchedulerILi128ELi128ELi256ELi128ELb0ELb1ELb1ELb0ELb1ELb1EEEEEEEEEvNT_6ParamsE,"",@"SHT_CUDA_INFO"
	.sectionflags	@""
	.align	4


	//----- nvinfo : EIATTR_CUDA_API_VERSION
	.align		4
        /*0000*/ 	.byte	0x04, 0x37
        /*0002*/ 	.short	(.L_90 - .L_89)
.L_89:
        /*0004*/ 	.word	0x00000082


	//----- nvinfo : EIATTR_KPARAM_INFO
	.align		4
.L_90:
        /*0008*/ 	.byte	0x04, 0x17
        /*000a*/ 	.short	(.L_92 - .L_91)
.L_91:
        /*000c*/ 	.word	0x00000000
        /*0010*/ 	.short	0x0000
        /*0012*/ 	.short	0x0000
        /*0014*/ 	.byte	0x00, 0xf0, 0x01, 0x2a


	//----- nvinfo : EIATTR_SPARSE_MMA_MASK
	.align		4
.L_92:
        /*0018*/ 	.byte	0x03, 0x50
        /*001a*/ 	.short	0x0000


	//----- nvinfo : EIATTR_MAXREG_COUNT
	.align		4
        /*001c*/ 	.byte	0x03, 0x1b
        /*001e*/ 	.short	0x00a8


	//----- nvinfo : EIATTR_MERCURY_ISA_VERSION
	.align		4
        /*0020*/ 	.byte	0x03, 0x5f
        /*0022*/ 	.short	0x0101


	//----- nvinfo : EIATTR_VRC_CTA_INIT_COUNT
	.align		4
        /*0024*/ 	.byte	0x02, 0x4a
	.zero		1
	.zero		1


	//----- nvinfo : EIATTR_EXIT_INSTR_OFFSETS
	.align		4
        /*0028*/ 	.byte	0x04, 0x1c
        /*002a*/ 	.short	(.L_94 - .L_93)


	//   ....[0]....
.L_93:
        /*002c*/ 	.word	0x00000010


	//----- nvinfo : EIATTR_MAX_THREADS
	.align		4
.L_94:
        /*0030*/ 	.byte	0x04, 0x05
        /*0032*/ 	.short	(.L_96 - .L_95)
.L_95:
        /*0034*/ 	.word	0x00000180
        /*0038*/ 	.word	0x00000001
        /*003c*/ 	.word	0x00000001


	//----- nvinfo : EIATTR_CBANK_PARAM_SIZE
	.align		4
.L_96:
        /*0040*/ 	.byte	0x03, 0x19
        /*0042*/ 	.short	0x0a80


	//----- nvinfo : EIATTR_PARAM_CBANK
	.align		4
        /*0044*/ 	.byte	0x04, 0x0a
        /*0046*/ 	.short	(.L_98 - .L_97)
	.align		4
.L_97:
        /*0048*/ 	.word	index@(.nv.constant0._ZN7cutlass13device_kernelIN5flash11enable_sm90INS1_16FlashAttnFwdSm90INS1_25CollectiveMainloopFwdSm90ILi2EN4cute5tupleIJNS5_1CILi1EEES8_S8_EEENS6_IJNS7_ILi128EEESA_NS7_ILi256EEEEEELi256ENS_12float_e4m3_tEfNS_4arch4Sm90ELb0ELb0ELb0ELb1ELb0ELb1ELb0ELb1ELb1ELb1ELb0ELb0EEENS1_21CollectiveEpilogueFwdINS6_IJSA_SB_SA_EEES9_NS_10bfloat16_tESF_Li256ELb1ELb1ELb0ELb1EEENS1_36VarlenDynamicPersistentTileSchedulerILi128ELi128ELi256ELi128ELb0ELb1ELb1ELb0ELb1ELb1EEEEEEEEEvNT_6ParamsE)
        /*004c*/ 	.short	0x0380
        /*004e*/ 	.short	0x0a80


	//----- nvinfo : EIATTR_SW_WAR
	.align		4
.L_98:
        /*0050*/ 	.byte	0x04, 0x36
        /*0052*/ 	.short	(.L_100 - .L_99)
.L_99:
        /*0054*/ 	.word	0x00000008
.L_100:


//--------------------- .nv.info._ZN7cutlass13device_kernelIN5flash11enable_sm90INS1_16FlashAttnFwdSm90INS1_25CollectiveMainloopFwdSm90ILi2EN4cute5tupleIJNS5_1CILi1EEES8_S8_EEENS6_IJNS7_ILi128EEENS7_ILi64EEENS7_ILi256EEEEEELi256ENS_12float_e4m3_tEfNS_4arch4Sm90ELb0ELb1ELb0ELb0ELb0ELb0ELb0ELb1ELb1ELb1ELb0ELb0EEENS1_21CollectiveEpilogueFwdINS6_IJSA_SC_SB_EEES9_NS_10bfloat16_tESG_Li256ELb0ELb1ELb0ELb1EEENS1_30DynamicPersistentTileSchedulerILi256ELi128ELb0ELb1ELb1EEEEEEEEEvNT_6ParamsE --------------------------
	.section	.nv.info._ZN7cutlass13device_kernelIN5flash11enable_sm90INS1_16FlashAttnFwdSm90INS1_25CollectiveMainloopFwdSm90ILi2EN4cute5tupleIJNS5_1CILi1EEES8_S8_EEENS6_IJNS7_ILi128EEENS7_ILi64EEENS7_ILi256EEEEEELi256ENS_12float_e4m3_tEfNS_4arch4Sm90ELb0ELb1ELb0ELb0ELb0ELb0ELb0ELb1ELb1ELb1ELb0ELb0EEENS1_21CollectiveEpilogueFwdINS6_IJSA_SC_SB_EEES9_NS_10bfloat16_tESG_Li256ELb0ELb1ELb0ELb1EEENS1_30DynamicPersistentTileSchedulerILi256ELi128ELb0ELb1ELb1EEEEEEEEEvNT_6ParamsE,"",@"SHT_CUDA_INFO"
	.sectionflags	@""
	.align	4


	//----- nvinfo : EIATTR_CUDA_API_VERSION
	.align		4
        /*0000*/ 	.byte	0x04, 0x37
        /*0002*/ 	.short	(.L_102 - .L_101)
.L_101:
        /*0004*/ 	.word	0x00000082


	//----- nvinfo : EIATTR_KPARAM_INFO
	.align		4
.L_102:
        /*0008*/ 	.byte	0x04, 0x17
        /*000a*/ 	.short	(.L_104 - .L_103)
.L_103:
        /*000c*/ 	.word	0x00000000
        /*0010*/ 	.short	0x0000
        /*0012*/ 	.short	0x0000
        /*0014*/ 	.byte	0x00, 0xf0, 0x01, 0x2a


	//----- nvinfo : EIATTR_SPARSE_MMA_MASK
	.align		4
.L_104:
        /*0018*/ 	.byte	0x03, 0x50
        /*001a*/ 	.short	0x0000


	//----- nvinfo : EIATTR_MAXREG_COUNT
	.align		4
        /*001c*/ 	.byte	0x03, 0x1b
        /*001e*/ 	.short	0x00a8


	//----- nvinfo : EIATTR_MERCURY_ISA_VERSION
	.align		4
        /*0020*/ 	.byte	0x03, 0x5f
        /*0022*/ 	.short	0x0101


	//----- nvinfo : EIATTR_VRC_CTA_INIT_COUNT
	.align		4
        /*0024*/ 	.byte	0x02, 0x4a
	.zero		1
	.zero		1


	//----- nvinfo : EIATTR_EXIT_INSTR_OFFSETS
	.align		4
        /*0028*/ 	.byte	0x04, 0x1c
        /*002a*/ 	.short	(.L_106 - .L_105)


	//   ....[0]....
.L_105:
        /*002c*/ 	.word	0x00000010


	//----- nvinfo : EIATTR_MAX_THREADS
	.align		4
.L_106:
        /*0030*/ 	.byte	0x04, 0x05
        /*0032*/ 	.short	(.L_108 - .L_107)
.L_107:
        /*0034*/ 	.word	0x00000180
        /*0038*/ 	.word	0x00000001
        /*003c*/ 	.word	0x00000001


	//----- nvinfo : EIATTR_CBANK_PARAM_SIZE
	.align		4
.L_108:
        /*0040*/ 	.byte	0x03, 0x19
        /*0042*/ 	.short	0x0a80


	//----- nvinfo : EIATTR_PARAM_CBANK
	.align		4
        /*0044*/ 	.byte	0x04, 0x0a
        /*0046*/ 	.short	(.L_110 - .L_109)
	.align		4
.L_109:
        /*0048*/ 	.word	index@(.nv.constant0._ZN7cutlass13device_kernelIN5flash11enable_sm90INS1_16FlashAttnFwdSm90INS1_25CollectiveMainloopFwdSm90ILi2EN4cute5tupleIJNS5_1CILi1EEES8_S8_EEENS6_IJNS7_ILi128EEENS7_ILi64EEENS7_ILi256EEEEEELi256ENS_12float_e4m3_tEfNS_4arch4Sm90ELb0ELb1ELb0ELb0ELb0ELb0ELb0ELb1ELb1ELb1ELb0ELb0EEENS1_21CollectiveEpilogueFwdINS6_IJSA_SC_SB_EEES9_NS_10bfloat16_tESG_Li256ELb0ELb1ELb0ELb1EEENS1_30DynamicPersistentTileSchedulerILi256ELi128ELb0ELb1ELb1EEEEEEEEEvNT_6ParamsE)
        /*004c*/ 	.short	0x0380
        /*004e*/ 	.short	0x0a80


	//----- nvinfo : EIATTR_SW_WAR
	.align		4
.L_110:
        /*0050*/ 	.byte	0x04, 0x36
        /*0052*/ 	.short	(.L_112 - .L_111)
.L_111:
        /*0054*/ 	.word	0x00000008
.L_112:


//--------------------- .nv.info._ZN7cutlass13device_kernelIN5flash11enable_sm90INS1_16FlashAttnFwdSm90INS1_25CollectiveMainloopFwdSm90ILi2EN4cute5tupleIJNS5_1CILi1EEES8_S8_EEENS6_IJNS7_ILi128EEENS7_ILi64EEENS7_ILi256EEEEEELi256ENS_12float_e4m3_tEfNS_4arch4Sm90ELb0ELb1ELb0ELb1ELb0ELb0ELb0ELb1ELb1ELb1ELb0ELb0EEENS1_21CollectiveEpilogueFwdINS6_IJSA_SC_SB_EEES9_NS_10bfloat16_tESG_Li256ELb1ELb1ELb0ELb1EEENS1_36VarlenDynamicPersistentTileSchedulerILi128ELi64ELi256ELi128ELb0ELb1ELb1ELb1ELb0ELb1EEEEEEEEEvNT_6ParamsE --------------------------
	.section	.nv.info._ZN7cutlass13device_kernelIN5flash11enable_sm90INS1_16FlashAttnFwdSm90INS1_25CollectiveMainloopFwdSm90ILi2EN4cute5tupleIJNS5_1CILi1EEES8_S8_EEENS6_IJNS7_ILi128EEENS7_ILi64EEENS7_ILi256EEEEEELi256ENS_12float_e4m3_tEfNS_4arch4Sm90ELb0ELb1ELb0ELb1ELb0ELb0ELb0ELb1ELb1ELb1ELb0ELb0EEENS1_21CollectiveEpilogueFwdINS6_IJSA_SC_SB_EEES9_NS_10bfloat16_tESG_Li256ELb1ELb1ELb0ELb1EEENS1_36VarlenDynamicPersistentTileSchedulerILi128ELi64ELi256ELi128ELb0ELb1ELb1ELb1ELb0ELb1EEEEEEEEEvNT_6ParamsE,"",@"SHT_CUDA_INFO"
	.sectionflags	@""
	.align	4


	//----- nvinfo : EIATTR_CUDA_API_VERSION
	.align		4
        /*0000*/ 	.byte	0x04, 0x37
        /*0002*/ 	.short	(.L_114 - .L_113)
.L_113:
        /*0004*/ 	.word	0x00000082


	//----- nvinfo : EIATTR_KPARAM_INFO
	.align		4
.L_114:
        /*0008*/ 	.byte	0x04, 0x17
        /*000a*/ 	.short	(.L_116 - .L_115)
.L_115:
        /*000c*/ 	.word	0x00000000
        /*0010*/ 	.short	0x0000
        /*0012*/ 	.short	0x0000
        /*0014*/ 	.byte	0x00, 0xf0, 0x01, 0x2a


	//----- nvinfo : EIATTR_SPARSE_MMA_MASK
	.align		4
.L_116:
        /*0018*/ 	.byte	0x03, 0x50
        /*001a*/ 	.short	0x0000


	//----- nvinfo : EIATTR_MAXREG_COUNT
	.align		4
        /*001c*/ 	.byte	0x03, 0x1b
        /*001e*/ 	.short	0x00a8


	//----- nvinfo : EIATTR_MERCURY_ISA_VERSION
	.align		4
        /*0020*/ 	.byte	0x03, 0x5f
        /*0022*/ 	.short	0x0101


	//----- nvinfo : EIATTR_VRC_CTA_INIT_COUNT
	.align		4
        /*0024*/ 	.byte	0x02, 0x4a
	.zero		1
	.zero		1


	//----- nvinfo : EIATTR_EXIT_INSTR_OFFSETS
	.align		4
        /*0028*/ 	.byte	0x04, 0x1c
        /*002a*/ 	.short	(.L_118 - .L_117)


	//   ....[0]....
.L_117:
        /*002c*/ 	.word	0x00000010


	//----- nvinfo : EIATTR_MAX_THREADS
	.align		4
.L_118:
        /*0030*/ 	.byte	0x04, 0x05
        /*0032*/ 	.short	(.L_120 - .L_119)
.L_119:
        /*0034*/ 	.word	0x00000180
        /*0038*/ 	.word	0x00000001
        /*003c*/ 	.word	0x00000001


	//----- nvinfo : EIATTR_CBANK_PARAM_SIZE
	.align		4
.L_120:
        /*0040*/ 	.byte	0x03, 0x19
        /*0042*/ 	.short	0x0a80


	//----- nvinfo : EIATTR_PARAM_CBANK
	.align		4
        /*0044*/ 	.byte	0x04, 0x0a
        /*0046*/ 	.short	(.L_122 - .L_121)
	.align		4
.L_121:
        /*0048*/ 	.word	index@(.nv.constant0._ZN7cutlass13device_kernelIN5flash11enable_sm90INS1_16FlashAttnFwdSm90INS1_25CollectiveMainloopFwdSm90ILi2EN4cute5tupleIJNS5_1CILi1EEES8_S8_EEENS6_IJNS7_ILi128EEENS7_ILi64EEENS7_ILi256EEEEEELi256ENS_12float_e4m3_tEfNS_4arch4Sm90ELb0ELb1ELb0ELb1ELb0ELb0ELb0ELb1ELb1ELb1ELb0ELb0EEENS1_21CollectiveEpilogueFwdINS6_IJSA_SC_SB_EEES9_NS_10bfloat16_tESG_Li256ELb1ELb1ELb0ELb1EEENS1_36VarlenDynamicPersistentTileSchedulerILi128ELi64ELi256ELi128ELb0ELb1ELb1ELb1ELb0ELb1EEEEEEEEEvNT_6ParamsE)
        /*004c*/ 	.short	0x0380
        /*004e*/ 	.short	0x0a80


	//----- nvinfo : EIATTR_SW_WAR
	.align		4
.L_122:
        /*0050*/ 	.byte	0x04, 0x36
        /*0052*/ 	.short	(.L_124 - .L_123)
.L_123:
        /*0054*/ 	.word	0x00000008
.L_124:


//--------------------- .nv.info._ZN7cutlass13device_kernelIN5flash11enable_sm90INS1_16FlashAttnFwdSm90INS1_25CollectiveMainloopFwdSm90ILi2EN4cute5tupleIJNS5_1CILi1EEES8_S8_EEENS6_IJNS7_ILi128EEENS7_ILi64EEENS7_ILi256EEEEEELi256ENS_12float_e4m3_tEfNS_4arch4Sm90ELb0ELb1ELb0ELb1ELb0ELb1ELb0ELb1ELb1ELb1ELb0ELb0EEENS1_21CollectiveEpilogueFwdINS6_IJSA_SC_SB_EEES9_NS_10bfloat16_tESG_Li256ELb1ELb1ELb0ELb1EEENS1_36VarlenDynamicPersistentTileSchedulerILi128ELi64ELi256ELi128ELb0ELb1ELb1ELb1ELb0ELb1EEEEEEEEEvNT_6ParamsE --------------------------
	.section	.nv.info._ZN7cutlass13device_kernelIN5flash11enable_sm90INS1_16FlashAttnFwdSm90INS1_25CollectiveMainloopFwdSm90ILi2EN4cute5tupleIJNS5_1CILi1EEES8_S8_EEENS6_IJNS7_ILi128EEENS7_ILi64EEENS7_ILi256EEEEEELi256ENS_12float_e4m3_tEfNS_4arch4Sm90ELb0ELb1ELb0ELb1ELb0ELb1ELb0ELb1ELb1ELb1ELb0ELb0EEENS1_21CollectiveEpilogueFwdINS6_IJSA_SC_SB_EEES9_NS_10bfloat16_tESG_Li256ELb1ELb1ELb0ELb1EEENS1_36VarlenDynamicPersistentTileSchedulerILi128ELi64ELi256ELi128ELb0ELb1ELb1ELb1ELb0ELb1EEEEEEEEEvNT_6ParamsE,"",@"SHT_CUDA_INFO"
	.sectionflags	@""
	.align	4


	//----- nvinfo : EIATTR_CUDA_API_VERSION
	.align		4
        /*0000*/ 	.byte	0x04, 0x37
        /*0002*/ 	.short	(.L_126 - .L_125)
.L_125:
        /*0004*/ 	.word	0x00000082


	//----- nvinfo : EIATTR_KPARAM_INFO
	.align		4
.L_126:
        /*0008*/ 	.byte	0x04, 0x17
        /*000a*/ 	.short	(.L_128 - .L_127)
.L_127:
        /*000c*/ 	.word	0x00000000
        /*0010*/ 	.short	0x0000
        /*0012*/ 	.short	0x0000
        /*0014*/ 	.byte	0x00, 0xf0, 0x01, 0x2a


	//----- nvinfo : EIATTR_SPARSE_MMA_MASK
	.align		4
.L_128:
        /*0018*/ 	.byte	0x03, 0x50
        /*001a*/ 	.short	0x0000


	//----- nvinfo : EIATTR_MAXREG_COUNT
	.align		4
        /*001c*/ 	.byte	0x03, 0x1b
        /*001e*/ 	.short	0x00a8


	//----- nvinfo : EIATTR_MERCURY_ISA_VERSION
	.align		4
        /*0020*/ 	.byte	0x03, 0x5f
        /*0022*/ 	.short	0x0101


	//----- nvinfo : EIATTR_VRC_CTA_INIT_COUNT
	.align		4
        /*0024*/ 	.byte	0x02, 0x4a
	.zero		1
	.zero		1


	//----- nvinfo : EIATTR_EXIT_INSTR_OFFSETS
	.align		4
        /*0028*/ 	.byte	0x04, 0x1c
        /*002a*/ 	.short	(.L_130 - .L_129)


	//   ....[0]....
.L_129:
        /*002c*/ 	.word	0x00000010


	//----- nvinfo : EIATTR_MAX_THREADS
	.align		4
.L_130:
        /*0030*/ 	.byte	0x04, 0x05
        /*0032*/ 	.short	(.L_132 - .L_131)
.L_131:
        /*0034*/ 	.word	0x00000180
        /*0038*/ 	.word	0x00000001
        /*003c*/ 	.word	0x00000001


	//----- nvinfo : EIATTR_CBANK_PARAM_SIZE
	.align		4
.L_132:
        /*0040*/ 	.byte	0x03, 0x19
        /*0042*/ 	.short	0x0a80


	//----- nvinfo : EIATTR_PARAM_CBANK
	.align		4
        /*0044*/ 	.byte	0x04, 0x0a
        /*0046*/ 	.short	(.L_134 - .L_133)
	.align		4
.L_133:
        /*0048*/ 	.word	index@(.nv.constant0._ZN7cutlass13device_kernelIN5flash11enable_sm90INS1_16FlashAttnFwdSm90INS1_25CollectiveMainloopFwdSm90ILi2EN4cute5tupleIJNS5_1CILi1EEES8_S8_EEENS6_IJNS7_ILi128EEENS7_ILi64EEENS7_ILi256EEEEEELi256ENS_12float_e4m3_tEfNS_4arch4Sm90ELb0ELb1ELb0ELb1ELb0ELb1ELb0ELb1ELb1ELb1ELb0ELb0EEENS1_21CollectiveEpilogueFwdINS6_IJSA_SC_SB_EEES9_NS_10bfloat16_tESG_Li256ELb1ELb1ELb0ELb1EEENS1_36VarlenDynamicPersistentTileSchedulerILi128ELi64ELi256ELi128ELb0ELb1ELb1ELb1ELb0ELb1EEEEEEEEEvNT_6ParamsE)
        /*004c*/ 	.short	0x0380
        /*004e*/ 	.short	0x0a80


	//----- nvinfo : EIATTR_SW_WAR
	.align		4
.L_134:
        /*0050*/ 	.byte	0x04, 0x36
        /*0052*/ 	.short	(.L_136 - .L_135)
.L_135:
        /*0054*/ 	.word	0x00000008
.L_136:


//--------------------- .nv.info._ZN7cutlass13device_kernelIN5flash11enable_sm90INS1_16FlashAttnFwdSm90INS1_25CollectiveMainloopFwdSm90ILi2EN4cute5tupleIJNS5_1CILi1EEES8_S8_EEENS6_IJNS7_ILi128EEESA_NS7_ILi256EEEEEELi256ENS_12float_e4m3_tEfNS_4arch4Sm90ELb1ELb0ELb0ELb0ELb0ELb0ELb0ELb1ELb1ELb1ELb0ELb0EEENS1_21CollectiveEpilogueFwdINS6_IJSA_SB_SA_EEES9_NS_10bfloat16_tESF_Li256ELb0ELb1ELb0ELb1EEENS1_30DynamicPersistentTileSchedulerILi256ELi128ELb0ELb1ELb1EEEEEEEEEvNT_6ParamsE --------------------------
	.section	.nv.info._ZN7cutlass13device_kernelIN5flash11enable_sm90INS1_16FlashAttnFwdSm90INS1_25CollectiveMainloopFwdSm90ILi2EN4cute5tupleIJNS5_1CILi1EEES8_S8_EEENS6_IJNS7_ILi128EEESA_NS7_ILi256EEEEEELi256ENS_12float_e4m3_tEfNS_4arch4Sm90ELb1ELb0ELb0ELb0ELb0ELb0ELb0ELb1ELb1ELb1ELb0ELb0EEENS1_21CollectiveEpilogueFwdINS6_IJSA_SB_SA_EEES9_NS_10bfloat16_tESF_Li256ELb0ELb1ELb0ELb1EEENS1_30DynamicPersistentTileSchedulerILi256ELi128ELb0ELb1ELb1EEEEEEEEEvNT_6ParamsE,"",@"SHT_CUDA_INFO"
	.sectionflags	@""
	.align	4


	//----- nvinfo : EIATTR_CUDA_API_VERSION
	.align		4
        /*0000*/ 	.byte	0x04, 0x37
        /*0002*/ 	.short	(.L_138 - .L_137)
.L_137:
        /*0004*/ 	.word	0x00000082


	//----- nvinfo : EIATTR_KPARAM_INFO
	.align		4
.L_138:
        /*0008*/ 	.byte	0x04, 0x17
        /*000a*/ 	.short	(.L_140 - .L_139)
.L_139:
        /*000c*/ 	.word	0x00000000
        /*0010*/ 	.short	0x0000
        /*0012*/ 	.short	0x0000
        /*0014*/ 	.byte	0x00, 0xf0, 0x01, 0x2a


	//----- nvinfo : EIATTR_SPARSE_MMA_MASK
	.align		4
.L_140:
        /*0018*/ 	.byte	0x03, 0x50
        /*001a*/ 	.short	0x0000


	//----- nvinfo : EIATTR_MAXREG_COUNT
	.align		4
        /*001c*/ 	.byte	0x03, 0x1b
        /*001e*/ 	.short	0x00a8


	//----- nvinfo : EIATTR_MERCURY_ISA_VERSION
	.align		4
        /*0020*/ 	.byte	0x03, 0x5f
        /*0022*/ 	.short	0x0101


	//----- nvinfo : EIATTR_VRC_CTA_INIT_COUNT
	.align		4
        /*0024*/ 	.byte	0x02, 0x4a
	.zero		1
	.zero		1


	//----- nvinfo : EIATTR_EXIT_INSTR_OFFSETS
	.align		4
        /*0028*/ 	.byte	0x04, 0x1c
        /*002a*/ 	.short	(.L_142 - .L_141)


	//   ....[0]....
.L_141:
        /*002c*/ 	.word	0x00000010


	//----- nvinfo : EIATTR_MAX_THREADS
	.align		4
.L_142:
        /*0030*/ 	.byte	0x04, 0x05
        /*0032*/ 	.short	(.L_144 - .L_143)
.L_143:
        /*0034*/ 	.word	0x00000180
        /*0038*/ 	.word	0x00000001
        /*003c*/ 	.word	0x00000001


	//----- nvinfo : EIATTR_CBANK_PARAM_SIZE
	.align		4
.L_144:
        /*0040*/ 	.byte	0x03, 0x19
        /*0042*/ 	.short	0x0a80


	//----- nvinfo : EIATTR_PARAM_CBANK
	.align		4
        /*0044*/ 	.byte	0x04, 0x0a
        /*0046*/ 	.short	(.L_146 - .L_145)
	.align		4
.L_145:
        /*0048*/ 	.word	index@(.nv.constant0._ZN7cutlass13device_kernelIN5flash11enable_sm90INS1_16FlashAttnFwdSm90INS1_25CollectiveMainloopFwdSm90ILi2EN4cute5tupleIJNS5_1CILi1EEES8_S8_EEENS6_IJNS7_ILi128EEESA_NS7_ILi256EEEEEELi256ENS_12float_e4m3_tEfNS_4arch4Sm90ELb1ELb0ELb0ELb0ELb0ELb0ELb0ELb1ELb1ELb1ELb0ELb0EEENS1_21CollectiveEpilogueFwdINS6_IJSA_SB_SA_EEES9_NS_10bfloat16_tESF_Li256ELb0ELb1ELb0ELb1EEENS1_30DynamicPersistentTileSchedulerILi256ELi128ELb0ELb1ELb1EEEEEEEEEvNT_6ParamsE)
        /*004c*/ 	.short	0x0380
        /*004e*/ 	.short	0x0a80


	//----- nvinfo : EIATTR_SW_WAR
	.align		4
.L_146:
        /*0050*/ 	.byte	0x04, 0x36
        /*0052*/ 	.short	(.L_148 - .L_147)
.L_147:
        /*0054*/ 	.word	0x00000008
.L_148:


//--------------------- .nv.info._ZN7cutlass13device_kernelIN5flash11enable_sm90INS1_16FlashAttnFwdSm90INS1_25CollectiveMainloopFwdSm90ILi2EN4cute5tupleIJNS5_1CILi1EEES8_S8_EEENS6_IJNS7_ILi128EEESA_NS7_ILi256EEEEEELi256ENS_12float_e4m3_tEfNS_4arch4Sm90ELb1ELb0ELb0ELb1ELb0ELb0ELb0ELb1ELb1ELb1ELb0ELb0EEENS1_21CollectiveEpilogueFwdINS6_IJSA_SB_SA_EEES9_NS_10bfloat16_tESF_Li256ELb1ELb1ELb0ELb1EEENS1_36VarlenDynamicPersistentTileSchedulerILi128ELi128ELi256ELi128ELb0ELb1ELb1ELb1ELb1ELb1EEEEEEEEEvNT_6ParamsE --------------------------
	.section	.nv.info._ZN7cutlass13device_kernelIN5flash11enable_sm90INS1_16FlashAttnFwdSm90INS1_25CollectiveMainloopFwdSm90ILi2EN4cute5tupleIJNS5_1CILi1EEES8_S8_EEENS6_IJNS7_ILi128EEESA_NS7_ILi256EEEEEELi256ENS_12float_e4m3_tEfNS_4arch4Sm90ELb1ELb0ELb0ELb1ELb0ELb0ELb0ELb1ELb1ELb1ELb0ELb0EEENS1_21CollectiveEpilogueFwdINS6_IJSA_SB_SA_EEES9_NS_10bfloat16_tESF_Li256ELb1ELb1ELb0ELb1EEENS1_36VarlenDynamicPersistentTileSchedulerILi128ELi128ELi256ELi128ELb0ELb1ELb1ELb1ELb1ELb1EEEEEEEEEvNT_6ParamsE,"",@"SHT_CUDA_INFO"
	.sectionflags	@""
	.align	4


	//----- nvinfo : EIATTR_CUDA_API_VERSION
	.align		4
        /*0000*/ 	.byte	0x04, 0x37
        /*0002*/ 	.short	(.L_150 - .L_149)
.L_149:
        /*0004*/ 	.word	0x00000082


	//----- nvinfo : EIATTR_KPARAM_INFO
	.align		4
.L_150:
        /*0008*/ 	.byte	0x04, 0x17
        /*000a*/ 	.short	(.L_152 - .L_151)
.L_151:
        /*000c*/ 	.word	0x00000000
        /*0010*/ 	.short	0x0000
        /*0012*/ 	.short	0x0000
        /*0014*/ 	.byte	0x00, 0xf0, 0x01, 0x2a


	//----- nvinfo : EIATTR_SPARSE_MMA_MASK
	.align		4
.L_152:
        /*0018*/ 	.byte	0x03, 0x50
        /*001a*/ 	.short	0x0000


	//----- nvinfo : EIATTR_MAXREG_COUNT
	.align		4
        /*001c*/ 	.byte	0x03, 0x1b
        /*001e*/ 	.short	0x00a8


	//----- nvinfo : EIATTR_MERCURY_ISA_VERSION
	.align		4
        /*0020*/ 	.byte	0x03, 0x5f
        /*0022*/ 	.short	0x0101


	//----- nvinfo : EIATTR_VRC_CTA_INIT_COUNT
	.align		4
        /*0024*/ 	.byte	0x02, 0x4a
	.zero		1
	.zero		1


	//----- nvinfo : EIATTR_EXIT_INSTR_OFFSETS
	.align		4
        /*0028*/ 	.byte	0x04, 0x1c
        /*002a*/ 	.short	(.L_154 - .L_153)


	//   ....[0]....
.L_153:
        /*002c*/ 	.word	0x00000010


	//----- nvinfo : EIATTR_MAX_THREADS
	.align		4
.L_154:
        /*0030*/ 	.byte	0x04, 0x05
        /*0032*/ 	.short	(.L_156 - .L_155)
.L_155:
        /*0034*/ 	.word	0x00000180
        /*0038*/ 	.word	0x00000001
        /*003c*/ 	.word	0x00000001


	//----- nvinfo : EIATTR_CBANK_PARAM_SIZE
	.align		4
.L_156:
        /*0040*/ 	.byte	0x03, 0x19
        /*0042*/ 	.short	0x0a80


	//----- nvinfo : EIATTR_PARAM_CBANK
	.align		4
        /*0044*/ 	.byte	0x04, 0x0a
        /*0046*/ 	.short	(.L_158 - .L_157)
	.align		4
.L_157:
        /*0048*/ 	.word	index@(.nv.constant0._ZN7cutlass13device_kernelIN5flash11enable_sm90INS1_16FlashAttnFwdSm90INS1_25CollectiveMainloopFwdSm90ILi2EN4cute5tupleIJNS5_1CILi1EEES8_S8_EEENS6_IJNS7_ILi128EEESA_NS7_ILi256EEEEEELi256ENS_12float_e4m3_tEfNS_4arch4Sm90ELb1ELb0ELb0ELb1ELb0ELb0ELb0ELb1ELb1ELb1ELb0ELb0EEENS1_21CollectiveEpilogueFwdINS6_IJSA_SB_SA_EEES9_NS_10bfloat16_tESF_Li256ELb1ELb1ELb0ELb1EEENS1_36VarlenDynamicPersistentTileSchedulerILi128ELi128ELi256ELi128ELb0ELb1ELb1ELb1ELb1ELb1EEEEEEEEEvNT_6ParamsE)
        /*004c*/ 	.short	0x0380
        /*004e*/ 	.short	0x0a80


	//----- nvinfo : EIATTR_SW_WAR
	.align		4
.L_158:
        /*0050*/ 	.byte	0x04, 0x36
        /*0052*/ 	.short	(.L_160 - .L_159)
.L_159:
        /*0054*/ 	.word	0x00000008
.L_160:


//--------------------- .nv.info._ZN7cutlass13device_kernelIN5flash11enable_sm90INS1_16FlashAttnFwdSm90INS1_25CollectiveMainloopFwdSm90ILi2EN4cute5tupleIJNS5_1CILi1EEES8_S8_EEENS6_IJNS7_ILi128EEESA_NS7_ILi256EEEEEELi256ENS_12float_e4m3_tEfNS_4arch4Sm90ELb1ELb0ELb0ELb1ELb0ELb1ELb0ELb1ELb1ELb1ELb0ELb0EEENS1_21CollectiveEpilogueFwdINS6_IJSA_SB_SA_EEES9_NS_10bfloat16_tESF_Li256ELb1ELb1ELb0ELb1EEENS1_36VarlenDynamicPersistentTileSchedulerILi128ELi128ELi256ELi128ELb0ELb1ELb1ELb1ELb1ELb1EEEEEEEEEvNT_6ParamsE --------------------------
	.section	.nv.info._ZN7cutlass13device_kernelIN5flash11enable_sm90INS1_16FlashAttnFwdSm90INS1_25CollectiveMainloopFwdSm90ILi2EN4cute5tupleIJNS5_1CILi1EEES8_S8_EEENS6_IJNS7_ILi128EEESA_NS7_ILi256EEEEEELi256ENS_12float_e4m3_tEfNS_4arch4Sm90ELb1ELb0ELb0ELb1ELb0ELb1ELb0ELb1ELb1ELb1ELb0ELb0EEENS1_21CollectiveEpilogueFwdINS6_IJSA_SB_SA_EEES9_NS_10bfloat16_tESF_Li256ELb1ELb1ELb0ELb1EEENS1_36VarlenDynamicPersistentTileSchedulerILi128ELi128ELi256ELi128ELb0ELb1ELb1ELb1ELb1ELb1EEEEEEEEEvNT_6ParamsE,"",@"SHT_CUDA_INFO"
	.sectionflags	@""
	.align	4


	//----- nvinfo : EIATTR_CUDA_API_VERSION
	.align		4
        /*0000*/ 	.byte	0x04, 0x37
        /*0002*/ 	.short	(.L_162 - .L_161)
.L_161:
        /*0004*/ 	.word	0x00000082


	//----- nvinfo : EIATTR_KPARAM_INFO
	.align		4
.L_162:
        /*0008*/ 	.byte	0x04, 0x17
        /*000a*/ 	.short	(.L_164 - .L_163)
.L_163:
        /*000c*/ 	.word	0x00000000
        /*0010*/ 	.short	0x0000
        /*0012*/ 	.short	0x0000
        /*0014*/ 	.byte	0x00, 0xf0, 0x01, 0x2a


	//----- nvinfo : EIATTR_SPARSE_MMA_MASK
	.align		4
.L_164:
        /*0018*/ 	.byte	0x03, 0x50
        /*001a*/ 	.short	0x0000


	//----- nvinfo : EIATTR_MAXREG_COUNT
	.align		4
        /*001c*/ 	.byte	0x03, 0x1b
        /*001e*/ 	.short	0x00a8


	//----- nvinfo : EIATTR_MERCURY_ISA_VERSION
	.align		4
        /*0020*/ 	.byte	0x03, 0x5f
        /*0022*/ 	.short	0x0101


	//----- nvinfo : EIATTR_VRC_CTA_INIT_COUNT
	.align		4
        /*0024*/ 	.byte	0x02, 0x4a
	.zero		1
	.zero		1


	//----- nvinfo : EIATTR_EXIT_INSTR_OFFSETS
	.align		4
        /*0028*/ 	.byte	0x04, 0x1c
        /*002a*/ 	.short	(.L_166 - .L_165)


	//   ....[0]....
.L_165:
        /*002c*/ 	.word	0x00000010


	//----- nvinfo : EIATTR_MAX_THREADS
	.align		4
.L_166:
        /*0030*/ 	.byte	0x04, 0x05
        /*0032*/ 	.short	(.L_168 - .L_167)
.L_167:
        /*0034*/ 	.word	0x00000180
        /*0038*/ 	.word	0x00000001
        /*003c*/ 	.word	0x00000001


	//----- nvinfo : EIATTR_CBANK_PARAM_SIZE
	.align		4
.L_168:
        /*0040*/ 	.byte	0x03, 0x19
        /*0042*/ 	.short	0x0a80


	//----- nvinfo : EIATTR_PARAM_CBANK
	.align		4
        /*0044*/ 	.byte	0x04, 0x0a
        /*0046*/ 	.short	(.L_170 - .L_169)
	.align		4
.L_169:
        /*0048*/ 	.word	index@(.nv.constant0._ZN7cutlass13device_kernelIN5flash11enable_sm90INS1_16FlashAttnFwdSm90INS1_25CollectiveMainloopFwdSm90ILi2EN4cute5tupleIJNS5_1CILi1EEES8_S8_EEENS6_IJNS7_ILi128EEESA_NS7_ILi256EEEEEELi256ENS_12float_e4m3_tEfNS_4arch4Sm90ELb1ELb0ELb0ELb1ELb0ELb1ELb0ELb1ELb1ELb1ELb0ELb0EEENS1_21CollectiveEpilogueFwdINS6_IJSA_SB_SA_EEES9_NS_10bfloat16_tESF_Li256ELb1ELb1ELb0ELb1EEENS1_36VarlenDynamicPersistentTileSchedulerILi128ELi128ELi256ELi128ELb0ELb1ELb1ELb1ELb1ELb1EEEEEEEEEvNT_6ParamsE)
        /*004c*/ 	.short	0x0380
        /*004e*/ 	.short	0x0a80


	//----- nvinfo : EIATTR_SW_WAR
	.align		4
.L_170:
        /*0050*/ 	.byte	0x04, 0x36
        /*0052*/ 	.short	(.L_172 - .L_171)
.L_171:
        /*0054*/ 	.word	0x00000008
.L_172:


//--------------------- .nv.callgraph             --------------------------
	.section	.nv.callgraph,"",@"SHT_CUDA_CALLGRAPH"
	.align	4
	.sectionentsize	8
	.align		4
        /*0000*/ 	.word	0x00000000
	.align		4
        /*0004*/ 	.word	0xffffffff
	.align		4
        /*0008*/ 	.word	0x00000000
	.align		4
        /*000c*/ 	.word	0xfffffffe
	.align		4
        /*0010*/ 	.word	0x00000000
	.align		4
        /*0014*/ 	.word	0xfffffffd
	.align		4
        /*0018*/ 	.word	0x00000000
	.align		4
        /*001c*/ 	.word	0xfffffffc


//--------------------- .nv.constant4             --------------------------
	.section	.nv.constant4,"a",@progbits
	.align	8
	.align		8
.nv.constant4:
        /*0000*/ 	.dword	_ZN74_INTERNAL_e9046415_38_flash_fwd_hdim256_e4m3_packgqa_sm90_cu_a6473388_31454cuda3std3__45__cpo5beginE
	.align		8
        /*0008*/ 	.dword	_ZN74_INTERNAL_e9046415_38_flash_fwd_hdim256_e4m3_packgqa_sm90_cu_a6473388_31454cuda3std3__45__cpo3endE
	.align		8
        /*0010*/ 	.dword	_ZN74_INTERNAL_e9046415_38_flash_fwd_hdim256_e4m3_packgqa_sm90_cu_a6473388_31454cuda3std3__45__cpo6cbeginE
	.align		8
        /*0018*/ 	.dword	_ZN74_INTERNAL_e9046415_38_flash_fwd_hdim256_e4m3_packgqa_sm90_cu_a6473388_31454cuda3std3__45__cpo4cendE
	.align		8
        /*0020*/ 	.dword	_ZN74_INTERNAL_e9046415_38_flash_fwd_hdim256_e4m3_packgqa_sm90_cu_a6473388_31454cuda3std3__476_GLOBAL__N__e9046415_38_flash_fwd_hdim256_e4m3_packgqa_sm90_cu_a6473388_31456ignoreE
	.align		8
        /*0028*/ 	.dword	_ZN74_INTERNAL_e9046415_38_flash_fwd_hdim256_e4m3_packgqa_sm90_cu_a6473388_31454cuda3std3__419piecewise_constructE
	.align		8
        /*0030*/ 	.dword	_ZN74_INTERNAL_e9046415_38_flash_fwd_hdim256_e4m3_packgqa_sm90_cu_a6473388_31454cuda3std3__48in_placeE
	.align		8
        /*0038*/ 	.dword	_ZN74_INTERNAL_e9046415_38_flash_fwd_hdim256_e4m3_packgqa_sm90_cu_a6473388_31454cuda3std6ranges3__45__cpo4swapE
	.align		8
        /*0040*/ 	.dword	_ZN74_INTERNAL_e9046415_38_flash_fwd_hdim256_e4m3_packgqa_sm90_cu_a6473388_31454cuda3std6ranges3__45__cpo9iter_moveE
	.align		8
        /*0048*/ 	.dword	_ZN74_INTERNAL_e9046415_38_flash_fwd_hdim256_e4m3_packgqa_sm90_cu_a6473388_31454cute7productE
	.align		8
        /*0050*/ 	.dword	_ZN74_INTERNAL_e9046415_38_flash_fwd_hdim256_e4m3_packgqa_sm90_cu_a6473388_31454cute1_E


//--------------------- .text._ZN7cutlass13device_kernelIN5flash11enable_sm90INS1_16FlashAttnFwdSm90INS1_25CollectiveMainloopFwdSm90ILi2EN4cute5tupleIJNS5_1CILi1EEES8_S8_EEENS6_IJNS7_ILi128EEESA_NS7_ILi256EEEEEELi256ENS_12float_e4m3_tEfNS_4arch4Sm90ELb0ELb0ELb0ELb0ELb0ELb0ELb0ELb1ELb1ELb1ELb0ELb0EEENS1_21CollectiveEpilogueFwdINS6_IJSA_SB_SA_EEES9_NS_10bfloat16_tESF_Li256ELb0ELb1ELb0ELb1EEENS1_29StaticPersistentTileSchedulerILb0EEEEEEEEEvNT_6ParamsE --------------------------
	.section	.text._ZN7cutlass13device_kernelIN5flash11enable_sm90INS1_16FlashAttnFwdSm90INS1_25CollectiveMainloopFwdSm90ILi2EN4cute5tupleIJNS5_1CILi1EEES8_S8_EEENS6_IJNS7_ILi128EEESA_NS7_ILi256EEEEEELi256ENS_12float_e4m3_tEfNS_4arch4Sm90ELb0ELb0ELb0ELb0ELb0ELb0ELb0ELb1ELb1ELb1ELb0ELb0EEENS1_21CollectiveEpilogueFwdINS6_IJSA_SB_SA_EEES9_NS_10bfloat16_tESF_Li256ELb0ELb1ELb0ELb1EEENS1_29StaticPersistentTileSchedulerILb0EEEEEEEEEvNT_6ParamsE,"ax",@progbits
	.align	128
.text._ZN7cutlass13device_kernelIN5flash11enable_sm90INS1_16FlashAttnFwdSm90INS1_25CollectiveMainloopFwdSm90ILi2EN4cute5tupleIJNS5_1CILi1EEES8_S8_EEENS6_IJNS7_ILi128EEESA_NS7_ILi256EEEEEELi256ENS_12float_e4m3_tEfNS_4arch4Sm90ELb0ELb0ELb0ELb0ELb0ELb0ELb0ELb1ELb1ELb1ELb0ELb0EEENS1_21CollectiveEpilogueFwdINS6_IJSA_SB_SA_EEES9_NS_10bfloat16_tESF_Li256ELb0ELb1ELb0ELb1EEENS1_29StaticPersistentTileSchedulerILb0EEEEEEEEEvNT_6ParamsE:
        .type           _ZN7cutlass13device_kernelIN5flash11enable_sm90INS1_16FlashAttnFwdSm90INS1_25CollectiveMainloopFwdSm90ILi2EN4cute5tupleIJNS5_1CILi1EEES8_S8_EEENS6_IJNS7_ILi128EEESA_NS7_ILi256EEEEEELi256ENS_12float_e4m3_tEfNS_4arch4Sm90ELb0ELb0ELb0ELb0ELb0ELb0ELb0ELb1ELb1ELb1ELb0ELb0EEENS1_21CollectiveEpilogueFwdINS6_IJSA_SB_SA_EEES9_NS_10bfloat16_tESF_Li256ELb0ELb1ELb0ELb1EEENS1_29StaticPersistentTileSchedulerILb0EEEEEEEEEvNT_6ParamsE,@function
        .size           _ZN7cutlass13device_kernelIN5flash11enable_sm90INS1_16FlashAttnFwdSm90INS1_25CollectiveMainloopFwdSm90ILi2EN4cute5tupleIJNS5_1CILi1EEES8_S8_EEENS6_IJNS7_ILi128EEESA_NS7_ILi256EEEEEELi256ENS_12float_e4m3_tEfNS_4arch4Sm90ELb0ELb0ELb0ELb0ELb0ELb0ELb0ELb1ELb1ELb1ELb0ELb0EEENS1_21CollectiveEpilogueFwdINS6_IJSA_SB_SA_EEES9_NS_10bfloat16_tESF_Li256ELb0ELb1ELb0ELb1EEENS1_29StaticPersistentTileSchedulerILb0EEEEEEEEEvNT_6ParamsE,(.L_x_9 - _ZN7cutlass13device_kernelIN5flash11enable_sm90INS1_16FlashAttnFwdSm90INS1_25CollectiveMainloopFwdSm90ILi2EN4cute5tupleIJNS5_1CILi1EEES8_S8_EEENS6_IJNS7_ILi128EEESA_NS7_ILi256EEEEEELi256ENS_12float_e4m3_tEfNS_4arch4Sm90ELb0ELb0ELb0ELb0ELb0ELb0ELb0ELb1ELb1ELb1ELb0ELb0EEENS1_21CollectiveEpilogueFwdINS6_IJSA_SB_SA_EEES9_NS_10bfloat16_tESF_Li256ELb0ELb1ELb0ELb1EEENS1_29StaticPersistentTileSchedulerILb0EEEEEEEEEvNT_6ParamsE)
        .other          _ZN7cutlass13device_kernelIN5flash11enable_sm90INS1_16FlashAttnFwdSm90INS1_25CollectiveMainloopFwdSm90ILi2EN4cute5tupleIJNS5_1CILi1EEES8_S8_EEENS6_IJNS7_ILi128EEESA_NS7_ILi256EEEEEELi256ENS_12float_e4m3_tEfNS_4arch4Sm90ELb0ELb0ELb0ELb0ELb0ELb0ELb0ELb1ELb1ELb1ELb0ELb0EEENS1_21CollectiveEpilogueFwdINS6_IJSA_SB_SA_EEES9_NS_10bfloat16_tESF_Li256ELb0ELb1ELb0ELb1EEENS1_29StaticPersistentTileSchedulerILb0EEEEEEEEEvNT_6ParamsE,@"STO_CUDA_ENTRY STV_DEFAULT"
_ZN7cutlass13device_kernelIN5flash11enable_sm90INS1_16FlashAttnFwdSm90INS1_25CollectiveMainloopFwdSm90ILi2EN4cute5tupleIJNS5_1CILi1EEES8_S8_EEENS6_IJNS7_ILi128EEESA_NS7_ILi256EEEEEELi256ENS_12float_e4m3_tEfNS_4arch4Sm90ELb0ELb0ELb0ELb0ELb0ELb0ELb0ELb1ELb1ELb1ELb0ELb0EEENS1_21CollectiveEpilogueFwdINS6_IJSA_SB_SA_EEES9_NS_10bfloat16_tESF_Li256ELb0ELb1ELb0ELb1EEENS1_29StaticPersistentTileSchedulerILb0EEEEEEEEEvNT_6ParamsE:
[----:B------:R-:W-:Y:S01]  /*0000*/  LDC R1, c[0x0][0x37c] ;  /* 0x0000df00ff017b82 */ /* 0x000fe20000000800 */
[----:B------:R-:W-:Y:S05]  /*0010*/  EXIT ;  /* 0x000000000000794d */ /* 0x000fea0003800000 */
.L_x_0:
[----:B------:R-:W-:-:S00]  /*0020*/  BRA `(.L_x_0) ;  /* 0xfffffffc00fc7947 */ /* 0x000fc0000383ffff */
[----:B------:R-:W-:-:S00]  /*0030*/  NOP ;  /* 0x0000000000007918 */ /* 0x000fc00000000000 */
        /* <DEDUP_REMOVED lines=12> */
.L_x_9:


//--------------------- .text._ZN7cutlass13device_kernelIN5flash11enable_sm90INS1_16FlashAttnFwdSm90INS1_25CollectiveMainloopFwdSm90ILi2EN4cute5tupleIJNS5_1CILi1EEES8_S8_EEENS6_IJNS7_ILi128EEESA_NS7_ILi256EEEEEELi256ENS_12float_e4m3_tEfNS_4arch4Sm90ELb0ELb0ELb0ELb1ELb0ELb0ELb0ELb1ELb1ELb1ELb0ELb0EEENS1_21CollectiveEpilogueFwdINS6_IJSA_SB_SA_EEES9_NS_10bfloat16_tESF_Li256ELb1ELb1ELb0ELb1EEENS1_36VarlenDynamicPersistentTileSchedulerILi128ELi128ELi256ELi128ELb0ELb1ELb1ELb0ELb1ELb1EEEEEEEEEvNT_6ParamsE --------------------------
	.section	.text._ZN7cutlass13device_kernelIN5flash11enable_sm90INS1_16FlashAttnFwdSm90INS1_25CollectiveMainloopFwdSm90ILi2EN4cute5tupleIJNS5_1CILi1EEES8_S8_EEENS6_IJNS7_ILi128EEESA_NS7_ILi256EEEEEELi256ENS_12float_e4m3_tEfNS_4arch4Sm90ELb0ELb0ELb0ELb1ELb0ELb0ELb0ELb1ELb1ELb1ELb0ELb0EEENS1_21CollectiveEpilogueFwdINS6_IJSA_SB_SA_EEES9_NS_10bfloat16_tESF_Li256ELb1ELb1ELb0ELb1EEENS1_36VarlenDynamicPersistentTileSchedulerILi128ELi128ELi256ELi128ELb0ELb1ELb1ELb0ELb1ELb1EEEEEEEEEvNT_6ParamsE,"ax",@progbits
	.align	128
.text._ZN7cutlass13device_kernelIN5flash11enable_sm90INS1_16FlashAttnFwdSm90INS1_25CollectiveMainloopFwdSm90ILi2EN4cute5tupleIJNS5_1CILi1EEES8_S8_EEENS6_IJNS7_ILi128EEESA_NS7_ILi256EEEEEELi256ENS_12float_e4m3_tEfNS_4arch4Sm90ELb0ELb0ELb0ELb1ELb0ELb0ELb0ELb1ELb1ELb1ELb0ELb0EEENS1_21CollectiveEpilogueFwdINS6_IJSA_SB_SA_EEES9_NS_10bfloat16_tESF_Li256ELb1ELb1ELb0ELb1EEENS1_36VarlenDynamicPersistentTileSchedulerILi128ELi128ELi256ELi128ELb0ELb1ELb1ELb0ELb1ELb1EEEEEEEEEvNT_6ParamsE:
        .type           _ZN7cutlass13device_kernelIN5flash11enable_sm90INS1_16FlashAttnFwdSm90INS1_25CollectiveMainloopFwdSm90ILi2EN4cute5tupleIJNS5_1CILi1EEES8_S8_EEENS6_IJNS7_ILi128EEESA_NS7_ILi256EEEEEELi256ENS_12float_e4m3_tEfNS_4arch4Sm90ELb0ELb0ELb0ELb1ELb0ELb0ELb0ELb1ELb1ELb1ELb0ELb0EEENS1_21CollectiveEpilogueFwdINS6_IJSA_SB_SA_EEES9_NS_10bfloat16_tESF_Li256ELb1ELb1ELb0ELb1EEENS1_36VarlenDynamicPersistentTileSchedulerILi128ELi128ELi256ELi128ELb0ELb1ELb1ELb0ELb1ELb1EEEEEEEEEvNT_6ParamsE,@function
        .size           _ZN7cutlass13device_kernelIN5flash11enable_sm90INS1_16FlashAttnFwdSm90INS1_25CollectiveMainloopFwdSm90ILi2EN4cute5tupleIJNS5_1CILi1EEES8_S8_EEENS6_IJNS7_ILi128EEESA_NS7_ILi256EEEEEELi256ENS_12float_e4m3_tEfNS_4arch4Sm90ELb0ELb0ELb0ELb1ELb0ELb0ELb0ELb1ELb1ELb1ELb0ELb0EEENS1_21CollectiveEpilogueFwdINS6_IJSA_SB_SA_EEES9_NS_10bfloat16_tESF_Li256ELb1ELb1ELb0ELb1EEENS1_36VarlenDynamicPersistentTileSchedulerILi128ELi128ELi256ELi128ELb0ELb1ELb1ELb0ELb1ELb1EEEEEEEEEvNT_6ParamsE,(.L_x_10 - _ZN7cutlass13device_kernelIN5flash11enable_sm90INS1_16FlashAttnFwdSm90INS1_25CollectiveMainloopFwdSm90ILi2EN4cute5tupleIJNS5_1CILi1EEES8_S8_EEENS6_IJNS7_ILi128EEESA_NS7_ILi256EEEEEELi256ENS_12float_e4m3_tEfNS_4arch4Sm90ELb0ELb0ELb0ELb1ELb0ELb0ELb0ELb1ELb1ELb1ELb0ELb0EEENS1_21CollectiveEpilogueFwdINS6_IJSA_SB_SA_EEES9_NS_10bfloat16_tESF_Li256ELb1ELb1ELb0ELb1EEENS1_36VarlenDynamicPersistentTileSchedulerILi128ELi128ELi256ELi128ELb0ELb1ELb1ELb0ELb1ELb1EEEEEEEEEvNT_6ParamsE)
        .other          _ZN7cutlass13device_kernelIN5flash11enable_sm90INS1_16FlashAttnFwdSm90INS1_25CollectiveMainloopFwdSm90ILi2EN4cute5tupleIJNS5_1CILi1EEES8_S8_EEENS6_IJNS7_ILi128EEESA_NS7_ILi256EEEEEELi256ENS_12float_e4m3_tEfNS_4arch4Sm90ELb0ELb0ELb0ELb1ELb0ELb0ELb0ELb1ELb1ELb1ELb0ELb0EEENS1_21CollectiveEpilogueFwdINS6_IJSA_SB_SA_EEES9_NS_10bfloat16_tESF_Li256ELb1ELb1ELb0ELb1EEENS1_36VarlenDynamicPersistentTileSchedulerILi128ELi128ELi256ELi128ELb0ELb1ELb1ELb0ELb1ELb1EEEEEEEEEvNT_6ParamsE,@"STO_CUDA_ENTRY STV_DEFAULT"
_ZN7cutlass13device_kernelIN5flash11enable_sm90INS1_16FlashAttnFwdSm90INS1_25CollectiveMainloopFwdSm90ILi2EN4cute5tupleIJNS5_1CILi1EEES8_S8_EEENS6_IJNS7_ILi128EEESA_NS7_ILi256EEEEEELi256ENS_12float_e4m3_tEfNS_4arch4Sm90ELb0ELb0ELb0ELb1ELb0ELb0ELb0ELb1ELb1ELb1ELb0ELb0EEENS1_21CollectiveEpilogueFwdINS6_IJSA_SB_SA_EEES9_NS_10bfloat16_tESF_Li256ELb1ELb1ELb0ELb1EEENS1_36VarlenDynamicPersistentTileSchedulerILi128ELi128ELi256ELi128ELb0ELb1ELb1ELb0ELb1ELb1EEEEEEEEEvNT_6ParamsE:
[----:B------:R-:W-:Y:S01]  /*0000*/  LDC R1, c[0x0][0x37c] ;  /* 0x0000df00ff017b82 */ /* 0x000fe20000000800 */
[----:B------:R-:W-:Y:S05]  /*0010*/  EXIT ;  /* 0x000000000000794d */ /* 0x000fea0003800000 */
.L_x_1:
        /* <DEDUP_REMOVED lines=14> */
.L_x_10:


//--------------------- .text._ZN7cutlass13device_kernelIN5flash11enable_sm90INS1_16FlashAttnFwdSm90INS1_25CollectiveMainloopFwdSm90ILi2EN4cute5tupleIJNS5_1CILi1EEES8_S8_EEENS6_IJNS7_ILi128EEESA_NS7_ILi256EEEEEELi256ENS_12float_e4m3_tEfNS_4arch4Sm90ELb0ELb0ELb0ELb1ELb0ELb1ELb0ELb1ELb1ELb1ELb0ELb0EEENS1_21CollectiveEpilogueFwdINS6_IJSA_SB_SA_EEES9_NS_10bfloat16_tESF_Li256ELb1ELb1ELb0ELb1EEENS1_36VarlenDynamicPersistentTileSchedulerILi128ELi128ELi256ELi128ELb0ELb1ELb1ELb0ELb1ELb1EEEEEEEEEvNT_6ParamsE --------------------------
	.section	.text._ZN7cutlass13device_kernelIN5flash11enable_sm90INS1_16FlashAttnFwdSm90INS1_25CollectiveMainloopFwdSm90ILi2EN4cute5tupleIJNS5_1CILi1EEES8_S8_EEENS6_IJNS7_ILi128EEESA_NS7_ILi256EEEEEELi256ENS_12float_e4m3_tEfNS_4arch4Sm90ELb0ELb0ELb0ELb1ELb0ELb1ELb0ELb1ELb1ELb1ELb0ELb0EEENS1_21CollectiveEpilogueFwdINS6_IJSA_SB_SA_EEES9_NS_10bfloat16_tESF_Li256ELb1ELb1ELb0ELb1EEENS1_36VarlenDynamicPersistentTileSchedulerILi128ELi128ELi256ELi128ELb0ELb1ELb1ELb0ELb1ELb1EEEEEEEEEvNT_6ParamsE,"ax",@progbits
	.align	128
.text._ZN7cutlass13device_kernelIN5flash11enable_sm90INS1_16FlashAttnFwdSm90INS1_25CollectiveMainloopFwdSm90ILi2EN4cute5tupleIJNS5_1CILi1EEES8_S8_EEENS6_IJNS7_ILi128EEESA_NS7_ILi256EEEEEELi256ENS_12float_e4m3_tEfNS_4arch4Sm90ELb0ELb0ELb0ELb1ELb0ELb1ELb0ELb1ELb1ELb1ELb0ELb0EEENS1_21CollectiveEpilogueFwdINS6_IJSA_SB_SA_EEES9_NS_10bfloat16_tESF_Li256ELb1ELb1ELb0ELb1EEENS1_36VarlenDynamicPersistentTileSchedulerILi128ELi128ELi256ELi128ELb0ELb1ELb1ELb0ELb1ELb1EEEEEEEEEvNT_6ParamsE:
        .type           _ZN7cutlass13device_kernelIN5flash11enable_sm90INS1_16FlashAttnFwdSm90INS1_25CollectiveMainloopFwdSm90ILi2EN4cute5tupleIJNS5_1CILi1EEES8_S8_EEENS6_IJNS7_ILi128EEESA_NS7_ILi256EEEEEELi256ENS_12float_e4m3_tEfNS_4arch4Sm90ELb0ELb0ELb0ELb1ELb0ELb1ELb0ELb1ELb1ELb1ELb0ELb0EEENS1_21CollectiveEpilogueFwdINS6_IJSA_SB_SA_EEES9_NS_10bfloat16_tESF_Li256ELb1ELb1ELb0ELb1EEENS1_36VarlenDynamicPersistentTileSchedulerILi128ELi128ELi256ELi128ELb0ELb1ELb1ELb0ELb1ELb1EEEEEEEEEvNT_6ParamsE,@function
        .size           _ZN7cutlass13device_kernelIN5flash11enable_sm90INS1_16FlashAttnFwdSm90INS1_25CollectiveMainloopFwdSm90ILi2EN4cute5tupleIJNS5_1CILi1EEES8_S8_EEENS6_IJNS7_ILi128EEESA_NS7_ILi256EEEEEELi256ENS_12float_e4m3_tEfNS_4arch4Sm90ELb0ELb0ELb0ELb1ELb0ELb1ELb0ELb1ELb1ELb1ELb0ELb0EEENS1_21CollectiveEpilogueFwdINS6_IJSA_SB_SA_EEES9_NS_10bfloat16_tESF_Li256ELb1ELb1ELb0ELb1EEENS1_36VarlenDynamicPersistentTileSchedulerILi128ELi128ELi256ELi128ELb0ELb1ELb1ELb0ELb1ELb1EEEEEEEEEvNT_6ParamsE,(.L_x_11 - _ZN7cutlass13device_kernelIN5flash11enable_sm90INS1_16FlashAttnFwdSm90INS1_25CollectiveMainloopFwdSm90ILi2EN4cute5tupleIJNS5_1CILi1EEES8_S8_EEENS6_IJNS7_ILi128EEESA_NS7_ILi256EEEEEELi256ENS_12float_e4m3_tEfNS_4arch4Sm90ELb0ELb0ELb0ELb1ELb0ELb1ELb0ELb1ELb1ELb1ELb0ELb0EEENS1_21CollectiveEpilogueFwdINS6_IJSA_SB_SA_EEES9_NS_10bfloat16_tESF_Li256ELb1ELb1ELb0ELb1EEENS1_36VarlenDynamicPersistentTileSchedulerILi128ELi128ELi256ELi128ELb0ELb1ELb1ELb0ELb1ELb1EEEEEEEEEvNT_6ParamsE)
        .other          _ZN7cutlass13device_kernelIN5flash11enable_sm90INS1_16FlashAttnFwdSm90INS1_25CollectiveMainloopFwdSm90ILi2EN4cute5tupleIJNS5_1CILi1EEES8_S8_EEENS6_IJNS7_ILi128EEESA_NS7_ILi256EEEEEELi256ENS_12float_e4m3_tEfNS_4arch4Sm90ELb0ELb0ELb0ELb1ELb0ELb1ELb0ELb1ELb1ELb1ELb0ELb0EEENS1_21CollectiveEpilogueFwdINS6_IJSA_SB_SA_EEES9_NS_10bfloat16_tESF_Li256ELb1ELb1ELb0ELb1EEENS1_36VarlenDynamicPersistentTileSchedulerILi128ELi128ELi256ELi128ELb0ELb1ELb1ELb0ELb1ELb1EEEEEEEEEvNT_6ParamsE,@"STO_CUDA_ENTRY STV_DEFAULT"
_ZN7cutlass13device_kernelIN5flash11enable_sm90INS1_16FlashAttnFwdSm90INS1_25CollectiveMainloopFwdSm90ILi2EN4cute5tupleIJNS5_1CILi1EEES8_S8_EEENS6_IJNS7_ILi128EEESA_NS7_ILi256EEEEEELi256ENS_12float_e4m3_tEfNS_4arch4Sm90ELb0ELb0ELb0ELb1ELb0ELb1ELb0ELb1ELb1ELb1ELb0ELb0EEENS1_21CollectiveEpilogueFwdINS6_IJSA_SB_SA_EEES9_NS_10bfloat16_tESF_Li256ELb1ELb1ELb0ELb1EEENS1_36VarlenDynamicPersistentTileSchedulerILi128ELi128ELi256ELi128ELb0ELb1ELb1ELb0ELb1ELb1EEEEEEEEEvNT_6ParamsE:
[----:B------:R-:W-:Y:S01]  /*0000*/  LDC R1, c[0x0][0x37c] ;  /* 0x0000df00ff017b82 */ /* 0x000fe20000000800 */
[----:B------:R-:W-:Y:S05]  /*0010*/  EXIT ;  /* 0x000000000000794d */ /* 0x000fea0003800000 */
.L_x_2:
        /* <DEDUP_REMOVED lines=14> */
.L_x_11:


//--------------------- .text._ZN7cutlass13device_kernelIN5flash11enable_sm90INS1_16FlashAttnFwdSm90INS1_25CollectiveMainloopFwdSm90ILi2EN4cute5tupleIJNS5_1CILi1EEES8_S8_EEENS6_IJNS7_ILi128EEENS7_ILi64EEENS7_ILi256EEEEEELi256ENS_12float_e4m3_tEfNS_4arch4Sm90ELb0ELb1ELb0ELb0ELb0ELb0ELb0ELb1ELb1ELb1ELb0ELb0EEENS1_21CollectiveEpilogueFwdINS6_IJSA_SC_SB_EEES9_NS_10bfloat16_tESG_Li256ELb0ELb1ELb0ELb1EEENS1_30DynamicPersistentTileSchedulerILi256ELi128ELb0ELb1ELb1EEEEEEEEEvNT_6ParamsE --------------------------
	.section	.text._ZN7cutlass13device_kernelIN5flash11enable_sm90INS1_16FlashAttnFwdSm90INS1_25CollectiveMainloopFwdSm90ILi2EN4cute5tupleIJNS5_1CILi1EEES8_S8_EEENS6_IJNS7_ILi128EEENS7_ILi64EEENS7_ILi256EEEEEELi256ENS_12float_e4m3_tEfNS_4arch4Sm90ELb0ELb1ELb0ELb0ELb0ELb0ELb0ELb1ELb1ELb1ELb0ELb0EEENS1_21CollectiveEpilogueFwdINS6_IJSA_SC_SB_EEES9_NS_10bfloat16_tESG_Li256ELb0ELb1ELb0ELb1EEENS1_30DynamicPersistentTileSchedulerILi256ELi128ELb0ELb1ELb1EEEEEEEEEvNT_6ParamsE,"ax",@progbits
	.align	128
.text._ZN7cutlass13device_kernelIN5flash11enable_sm90INS1_16FlashAttnFwdSm90INS1_25CollectiveMainloopFwdSm90ILi2EN4cute5tupleIJNS5_1CILi1EEES8_S8_EEENS6_IJNS7_ILi128EEENS7_ILi64EEENS7_ILi256EEEEEELi256ENS_12float_e4m3_tEfNS_4arch4Sm90ELb0ELb1ELb0ELb0ELb0ELb0ELb0ELb1ELb1ELb1ELb0ELb0EEENS1_21CollectiveEpilogueFwdINS6_IJSA_SC_SB_EEES9_NS_10bfloat16_tESG_Li256ELb0ELb1ELb0ELb1EEENS1_30DynamicPersistentTileSchedulerILi256ELi128ELb0ELb1ELb1EEEEEEEEEvNT_6ParamsE:
        .type           _ZN7cutlass13device_kernelIN5flash11enable_sm90INS1_16FlashAttnFwdSm90INS1_25CollectiveMainloopFwdSm90ILi2EN4cute5tupleIJNS5_1CILi1EEES8_S8_EEENS6_IJNS7_ILi128EEENS7_ILi64EEENS7_ILi256EEEEEELi256ENS_12float_e4m3_tEfNS_4arch4Sm90ELb0ELb1ELb0ELb0ELb0ELb0ELb0ELb1ELb1ELb1ELb0ELb0EEENS1_21CollectiveEpilogueFwdINS6_IJSA_SC_SB_EEES9_NS_10bfloat16_tESG_Li256ELb0ELb1ELb0ELb1EEENS1_30DynamicPersistentTileSchedulerILi256ELi128ELb0ELb1ELb1EEEEEEEEEvNT_6ParamsE,@function
        .size           _ZN7cutlass13device_kernelIN5flash11enable_sm90INS1_16FlashAttnFwdSm90INS1_25CollectiveMainloopFwdSm90ILi2EN4cute5tupleIJNS5_1CILi1EEES8_S8_EEENS6_IJNS7_ILi128EEENS7_ILi64EEENS7_ILi256EEEEEELi256ENS_12float_e4m3_tEfNS_4arch4Sm90ELb0ELb1ELb0ELb0ELb0ELb0ELb0ELb1ELb1ELb1ELb0ELb0EEENS1_21CollectiveEpilogueFwdINS6_IJSA_SC_SB_EEES9_NS_10bfloat16_tESG_Li256ELb0ELb1ELb0ELb1EEENS1_30DynamicPersistentTileSchedulerILi256ELi128ELb0ELb1ELb1EEEEEEEEEvNT_6ParamsE,(.L_x_12 - _ZN7cutlass13device_kernelIN5flash11enable_sm90INS1_16FlashAttnFwdSm90INS1_25CollectiveMainloopFwdSm90ILi2EN4cute5tupleIJNS5_1CILi1EEES8_S8_EEENS6_IJNS7_ILi128EEENS7_ILi64EEENS7_ILi256EEEEEELi256ENS_12float_e4m3_tEfNS_4arch4Sm90ELb0ELb1ELb0ELb0ELb0ELb0ELb0ELb1ELb1ELb1ELb0ELb0EEENS1_21CollectiveEpilogueFwdINS6_IJSA_SC_SB_EEES9_NS_10bfloat16_tESG_Li256ELb0ELb1ELb0ELb1EEENS1_30DynamicPersistentTileSchedulerILi256ELi128ELb0ELb1ELb1EEEEEEEEEvNT_6ParamsE)
        .other          _ZN7cutlass13device_kernelIN5flash11enable_sm90INS1_16FlashAttnFwdSm90INS1_25CollectiveMainloopFwdSm90ILi2EN4cute5tupleIJNS5_1CILi1EEES8_S8_EEENS6_IJNS7_ILi128EEENS7_ILi64EEENS7_ILi256EEEEEELi256ENS_12float_e4m3_tEfNS_4arch4Sm90ELb0ELb1ELb0ELb0ELb0ELb0ELb0ELb1ELb1ELb1ELb0ELb0EEENS1_21CollectiveEpilogueFwdINS6_IJSA_SC_SB_EEES9_NS_10bfloat16_tESG_Li256ELb0ELb1ELb0ELb1EEENS1_30DynamicPersistentTileSchedulerILi256ELi128ELb0ELb1ELb1EEEEEEEEEvNT_6ParamsE,@"STO_CUDA_ENTRY STV_DEFAULT"
_ZN7cutlass13device_kernelIN5flash11enable_sm90INS1_16FlashAttnFwdSm90INS1_25CollectiveMainloopFwdSm90ILi2EN4cute5tupleIJNS5_1CILi1EEES8_S8_EEENS6_IJNS7_ILi128EEENS7_ILi64EEENS7_ILi256EEEEEELi256ENS_12float_e4m3_tEfNS_4arch4Sm90ELb0ELb1ELb0ELb0ELb0ELb0ELb0ELb1ELb1ELb1ELb0ELb0EEENS1_21CollectiveEpilogueFwdINS6_IJSA_SC_SB_EEES9_NS_10bfloat16_tESG_Li256ELb0ELb1ELb0ELb1EEENS1_30DynamicPersistentTileSchedulerILi256ELi128ELb0ELb1ELb1EEEEEEEEEvNT_6ParamsE:
[----:B------:R-:W-:Y:S01]  /*0000*/  LDC R1, c[0x0][0x37c] ;  /* 0x0000df00ff017b82 */ /* 0x000fe20000000800 */
[----:B------:R-:W-:Y:S05]  /*0010*/  EXIT ;  /* 0x000000000000794d */ /* 0x000fea0003800000 */
.L_x_3:
        /* <DEDUP_REMOVED lines=14> */
.L_x_12:


//--------------------- .text._ZN7cutlass13device_kernelIN5flash11enable_sm90INS1_16FlashAttnFwdSm90INS1_25CollectiveMainloopFwdSm90ILi2EN4cute5tupleIJNS5_1CILi1EEES8_S8_EEENS6_IJNS7_ILi128EEENS7_ILi64EEENS7_ILi256EEEEEELi256ENS_12float_e4m3_tEfNS_4arch4Sm90ELb0ELb1ELb0ELb1ELb0ELb0ELb0ELb1ELb1ELb1ELb0ELb0EEENS1_21CollectiveEpilogueFwdINS6_IJSA_SC_SB_EEES9_NS_10bfloat16_tESG_Li256ELb1ELb1ELb0ELb1EEENS1_36VarlenDynamicPersistentTileSchedulerILi128ELi64ELi256ELi128ELb0ELb1ELb1ELb1ELb0ELb1EEEEEEEEEvNT_6ParamsE --------------------------
	.section	.text._ZN7cutlass13device_kernelIN5flash11enable_sm90INS1_16FlashAttnFwdSm90INS1_25CollectiveMainloopFwdSm90ILi2EN4cute5tupleIJNS5_1CILi1EEES8_S8_EEENS6_IJNS7_ILi128EEENS7_ILi64EEENS7_ILi256EEEEEELi256ENS_12float_e4m3_tEfNS_4arch4Sm90ELb0ELb1ELb0ELb1ELb0ELb0ELb0ELb1ELb1ELb1ELb0ELb0EEENS1_21CollectiveEpilogueFwdINS6_IJSA_SC_SB_EEES9_NS_10bfloat16_tESG_Li256ELb1ELb1ELb0ELb1EEENS1_36VarlenDynamicPersistentTileSchedulerILi128ELi64ELi256ELi128ELb0ELb1ELb1ELb1ELb0ELb1EEEEEEEEEvNT_6ParamsE,"ax",@progbits
	.align	128
.text._ZN7cutlass13device_kernelIN5flash11enable_sm90INS1_16FlashAttnFwdSm90INS1_25CollectiveMainloopFwdSm90ILi2EN4cute5tupleIJNS5_1CILi1EEES8_S8_EEENS6_IJNS7_ILi128EEENS7_ILi64EEENS7_ILi256EEEEEELi256ENS_12float_e4m3_tEfNS_4arch4Sm90ELb0ELb1ELb0ELb1ELb0ELb0ELb0ELb1ELb1ELb1ELb0ELb0EEENS1_21CollectiveEpilogueFwdINS6_IJSA_SC_SB_EEES9_NS_10bfloat16_tESG_Li256ELb1ELb1ELb0ELb1EEENS1_36VarlenDynamicPersistentTileSchedulerILi128ELi64ELi256ELi128ELb0ELb1ELb1ELb1ELb0ELb1EEEEEEEEEvNT_6ParamsE:
        .type           _ZN7cutlass13device_kernelIN5flash11enable_sm90INS1_16FlashAttnFwdSm90INS1_25CollectiveMainloopFwdSm90ILi2EN4cute5tupleIJNS5_1CILi1EEES8_S8_EEENS6_IJNS7_ILi128EEENS7_ILi64EEENS7_ILi256EEEEEELi256ENS_12float_e4m3_tEfNS_4arch4Sm90ELb0ELb1ELb0ELb1ELb0ELb0ELb0ELb1ELb1ELb1ELb0ELb0EEENS1_21CollectiveEpilogueFwdINS6_IJSA_SC_SB_EEES9_NS_10bfloat16_tESG_Li256ELb1ELb1ELb0ELb1EEENS1_36VarlenDynamicPersistentTileSchedulerILi128ELi64ELi256ELi128ELb0ELb1ELb1ELb1ELb0ELb1EEEEEEEEEvNT_6ParamsE,@function
        .size           _ZN7cutlass13device_kernelIN5flash11enable_sm90INS1_16FlashAttnFwdSm90INS1_25CollectiveMainloopFwdSm90ILi2EN4cute5tupleIJNS5_1CILi1EEES8_S8_EEENS6_IJNS7_ILi128EEENS7_ILi64EEENS7_ILi256EEEEEELi256ENS_12float_e4m3_tEfNS_4arch4Sm90ELb0ELb1ELb0ELb1ELb0ELb0ELb0ELb1ELb1ELb1ELb0ELb0EEENS1_21CollectiveEpilogueFwdINS6_IJSA_SC_SB_EEES9_NS_10bfloat16_tESG_Li256ELb1ELb1ELb0ELb1EEENS1_36VarlenDynamicPersistentTileSchedulerILi128ELi64ELi256ELi128ELb0ELb1ELb1ELb1ELb0ELb1EEEEEEEEEvNT_6ParamsE,(.L_x_13 - _ZN7cutlass13device_kernelIN5flash11enable_sm90INS1_16FlashAttnFwdSm90INS1_25CollectiveMainloopFwdSm90ILi2EN4cute5tupleIJNS5_1CILi1EEES8_S8_EEENS6_IJNS7_ILi128EEENS7_ILi64EEENS7_ILi256EEEEEELi256ENS_12float_e4m3_tEfNS_4arch4Sm90ELb0ELb1ELb0ELb1ELb0ELb0ELb0ELb1ELb1ELb1ELb0ELb0EEENS1_21CollectiveEpilogueFwdINS6_IJSA_SC_SB_EEES9_NS_10bfloat16_tESG_Li256ELb1ELb1ELb0ELb1EEENS1_36VarlenDynamicPersistentTileSchedulerILi128ELi64ELi256ELi128ELb0ELb1ELb1ELb1ELb0ELb1EEEEEEEEEvNT_6ParamsE)
        .other          _ZN7cutlass13device_kernelIN5flash11enable_sm90INS1_16FlashAttnFwdSm90INS1_25CollectiveMainloopFwdSm90ILi2EN4cute5tupleIJNS5_1CILi1EEES8_S8_EEENS6_IJNS7_ILi128EEENS7_ILi64EEENS7_ILi256EEEEEELi256ENS_12float_e4m3_tEfNS_4arch4Sm90ELb0ELb1ELb0ELb1ELb0ELb0ELb0ELb1ELb1ELb1ELb0ELb0EEENS1_21CollectiveEpilogueFwdINS6_IJSA_SC_SB_EEES9_NS_10bfloat16_tESG_Li256ELb1ELb1ELb0ELb1EEENS1_36VarlenDynamicPersistentTileSchedulerILi128ELi64ELi256ELi128ELb0ELb1ELb1ELb1ELb0ELb1EEEEEEEEEvNT_6ParamsE,@"STO_CUDA_ENTRY STV_DEFAULT"
_ZN7cutlass13device_kernelIN5flash11enable_sm90INS1_16FlashAttnFwdSm90INS1_25CollectiveMainloopFwdSm90ILi2EN4cute5tupleIJNS5_1CILi1EEES8_S8_EEENS6_IJNS7_ILi128EEENS7_ILi64EEENS7_ILi256EEEEEELi256ENS_12float_e4m3_tEfNS_4arch4Sm90ELb0ELb1ELb0ELb1ELb0ELb0ELb0ELb1ELb1ELb1ELb0ELb0EEENS1_21CollectiveEpilogueFwdINS6_IJSA_SC_SB_EEES9_NS_10bfloat16_tESG_Li256ELb1ELb1ELb0ELb1EEENS1_36VarlenDynamicPersistentTileSchedulerILi128ELi64ELi256ELi128ELb0ELb1ELb1ELb1ELb0ELb1EEEEEEEEEvNT_6ParamsE:
[----:B------:R-:W-:Y:S01]  /*0000*/  LDC R1, c[0x0][0x37c] ;  /* 0x0000df00ff017b82 */ /* 0x000fe20000000800 */
[----:B------:R-:W-:Y:S05]  /*0010*/  EXIT ;  /* 0x000000000000794d */ /* 0x000fea0003800000 */
.L_x_4:
        /* <DEDUP_REMOVED lines=14> */
.L_x_13:


//--------------------- .text._ZN7cutlass13device_kernelIN5flash11enable_sm90INS1_16FlashAttnFwdSm90INS1_25CollectiveMainloopFwdSm90ILi2EN4cute5tupleIJNS5_1CILi1EEES8_S8_EEENS6_IJNS7_ILi128EEENS7_ILi64EEENS7_ILi256EEEEEELi256ENS_12float_e4m3_tEfNS_4arch4Sm90ELb0ELb1ELb0ELb1ELb0ELb1ELb0ELb1ELb1ELb1ELb0ELb0EEENS1_21CollectiveEpilogueFwdINS6_IJSA_SC_SB_EEES9_NS_10bfloat16_tESG_Li256ELb1ELb1ELb0ELb1EEENS1_36VarlenDynamicPersistentTileSchedulerILi128ELi64ELi256ELi128ELb0ELb1ELb1ELb1ELb0ELb1EEEEEEEEEvNT_6ParamsE --------------------------
	.section	.text._ZN7cutlass13device_kernelIN5flash11enable_sm90INS1_16FlashAttnFwdSm90INS1_25CollectiveMainloopFwdSm90ILi2EN4cute5tupleIJNS5_1CILi1EEES8_S8_EEENS6_IJNS7_ILi128EEENS7_ILi64EEENS7_ILi256EEEEEELi256ENS_12float_e4m3_tEfNS_4arch4Sm90ELb0ELb1ELb0ELb1ELb0ELb1ELb0ELb1ELb1ELb1ELb0ELb0EEENS1_21CollectiveEpilogueFwdINS6_IJSA_SC_SB_EEES9_NS_10bfloat16_tESG_Li256ELb1ELb1ELb0ELb1EEENS1_36VarlenDynamicPersistentTileSchedulerILi128ELi64ELi256ELi128ELb0ELb1ELb1ELb1ELb0ELb1EEEEEEEEEvNT_6ParamsE,"ax",@progbits
	.align	128
.text._ZN7cutlass13device_kernelIN5flash11enable_sm90INS1_16FlashAttnFwdSm90INS1_25CollectiveMainloopFwdSm90ILi2EN4cute5tupleIJNS5_1CILi1EEES8_S8_EEENS6_IJNS7_ILi128EEENS7_ILi64EEENS7_ILi256EEEEEELi256ENS_12float_e4m3_tEfNS_4arch4Sm90ELb0ELb1ELb0ELb1ELb0ELb1ELb0ELb1ELb1ELb1ELb0ELb0EEENS1_21CollectiveEpilogueFwdINS6_IJSA_SC_SB_EEES9_NS_10bfloat16_tESG_Li256ELb1ELb1ELb0ELb1EEENS1_36VarlenDynamicPersistentTileSchedulerILi128ELi64ELi256ELi128ELb0ELb1ELb1ELb1ELb0ELb1EEEEEEEEEvNT_6ParamsE:
        .type           _ZN7cutlass13device_kernelIN5flash11enable_sm90INS1_16FlashAttnFwdSm90INS1_25CollectiveMainloopFwdSm90ILi2EN4cute5tupleIJNS5_1CILi1EEES8_S8_EEENS6_IJNS7_ILi128EEENS7_ILi64EEENS7_ILi256EEEEEELi256ENS_12float_e4m3_tEfNS_4arch4Sm90ELb0ELb1ELb0ELb1ELb0ELb1ELb0ELb1ELb1ELb1ELb0ELb0EEENS1_21CollectiveEpilogueFwdINS6_IJSA_SC_SB_EEES9_NS_10bfloat16_tESG_Li256ELb1ELb1ELb0ELb1EEENS1_36VarlenDynamicPersistentTileSchedulerILi128ELi64ELi256ELi128ELb0ELb1ELb1ELb1ELb0ELb1EEEEEEEEEvNT_6ParamsE,@function
        .size           _ZN7cutlass13device_kernelIN5flash11enable_sm90INS1_16FlashAttnFwdSm90INS1_25CollectiveMainloopFwdSm90ILi2EN4cute5tupleIJNS5_1CILi1EEES8_S8_EEENS6_IJNS7_ILi128EEENS7_ILi64EEENS7_ILi256EEEEEELi256ENS_12float_e4m3_tEfNS_4arch4Sm90ELb0ELb1ELb0ELb1ELb0ELb1ELb0ELb1ELb1ELb1ELb0ELb0EEENS1_21CollectiveEpilogueFwdINS6_IJSA_SC_SB_EEES9_NS_10bfloat16_tESG_Li256ELb1ELb1ELb0ELb1EEENS1_36VarlenDynamicPersistentTileSchedulerILi128ELi64ELi256ELi128ELb0ELb1ELb1ELb1ELb0ELb1EEEEEEEEEvNT_6ParamsE,(.L_x_14 - _ZN7cutlass13device_kernelIN5flash11enable_sm90INS1_16FlashAttnFwdSm90INS1_25CollectiveMainloopFwdSm90ILi2EN4cute5tupleIJNS5_1CILi1EEES8_S8_EEENS6_IJNS7_ILi128EEENS7_ILi64EEENS7_ILi256EEEEEELi256ENS_12float_e4m3_tEfNS_4arch4Sm90ELb0ELb1ELb0ELb1ELb0ELb1ELb0ELb1ELb1ELb1ELb0ELb0EEENS1_21CollectiveEpilogueFwdINS6_IJSA_SC_SB_EEES9_NS_10bfloat16_tESG_Li256ELb1ELb1ELb0ELb1EEENS1_36VarlenDynamicPersistentTileSchedulerILi128ELi64ELi256ELi128ELb0ELb1ELb1ELb1ELb0ELb1EEEEEEEEEvNT_6ParamsE)
        .other          _ZN7cutlass13device_kernelIN5flash11enable_sm90INS1_16FlashAttnFwdSm90INS1_25CollectiveMainloopFwdSm90ILi2EN4cute5tupleIJNS5_1CILi1EEES8_S8_EEENS6_IJNS7_ILi128EEENS7_ILi64EEENS7_ILi256EEEEEELi256ENS_12float_e4m3_tEfNS_4arch4Sm90ELb0ELb1ELb0ELb1ELb0ELb1ELb0ELb1ELb1ELb1ELb0ELb0EEENS1_21CollectiveEpilogueFwdINS6_IJSA_SC_SB_EEES9_NS_10bfloat16_tESG_Li256ELb1ELb1ELb0ELb1EEENS1_36VarlenDynamicPersistentTileSchedulerILi128ELi64ELi256ELi128ELb0ELb1ELb1ELb1ELb0ELb1EEEEEEEEEvNT_6ParamsE,@"STO_CUDA_ENTRY STV_DEFAULT"
_ZN7cutlass13device_kernelIN5flash11enable_sm90INS1_16FlashAttnFwdSm90INS1_25CollectiveMainloopFwdSm90ILi2EN4cute5tupleIJNS5_1CILi1EEES8_S8_EEENS6_IJNS7_ILi128EEENS7_ILi64EEENS7_ILi256EEEEEELi256ENS_12float_e4m3_tEfNS_4arch4Sm90ELb0ELb1ELb0ELb1ELb0ELb1ELb0ELb1ELb1ELb1ELb0ELb0EEENS1_21CollectiveEpilogueFwdINS6_IJSA_SC_SB_EEES9_NS_10bfloat16_tESG_Li256ELb1ELb1ELb0ELb1EEENS1_36VarlenDynamicPersistentTileSchedulerILi128ELi64ELi256ELi128ELb0ELb1ELb1ELb1ELb0ELb1EEEEEEEEEvNT_6ParamsE:
[----:B------:R-:W-:Y:S01]  /*0000*/  LDC R1, c[0x0][0x37c] ;  /* 0x0000df00ff017b82 */ /* 0x000fe20000000800 */
[----:B------:R-:W-:Y:S05]  /*0010*/  EXIT ;  /* 0x000000000000794d */ /* 0x000fea0003800000 */
.L_x_5:
        /* <DEDUP_REMOVED lines=14> */
.L_x_14:


//--------------------- .text._ZN7cutlass13device_kernelIN5flash11enable_sm90INS1_16FlashAttnFwdSm90INS1_25CollectiveMainloopFwdSm90ILi2EN4cute5tupleIJNS5_1CILi1EEES8_S8_EEENS6_IJNS7_ILi128EEESA_NS7_ILi256EEEEEELi256ENS_12float_e4m3_tEfNS_4arch4Sm90ELb1ELb0ELb0ELb0ELb0ELb0ELb0ELb1ELb1ELb1ELb0ELb0EEENS1_21CollectiveEpilogueFwdINS6_IJSA_SB_SA_EEES9_NS_10bfloat16_tESF_Li256ELb0ELb1ELb0ELb1EEENS1_30DynamicPersistentTileSchedulerILi256ELi128ELb0ELb1ELb1EEEEEEEEEvNT_6ParamsE --------------------------
	.section	.text._ZN7cutlass13device_kernelIN5flash11enable_sm90INS1_16FlashAttnFwdSm90INS1_25CollectiveMainloopFwdSm90ILi2EN4cute5tupleIJNS5_1CILi1EEES8_S8_EEENS6_IJNS7_ILi128EEESA_NS7_ILi256EEEEEELi256ENS_12float_e4m3_tEfNS_4arch4Sm90ELb1ELb0ELb0ELb0ELb0ELb0ELb0ELb1ELb1ELb1ELb0ELb0EEENS1_21CollectiveEpilogueFwdINS6_IJSA_SB_SA_EEES9_NS_10bfloat16_tESF_Li256ELb0ELb1ELb0ELb1EEENS1_30DynamicPersistentTileSchedulerILi256ELi128ELb0ELb1ELb1EEEEEEEEEvNT_6ParamsE,"ax",@progbits
	.align	128
.text._ZN7cutlass13device_kernelIN5flash11enable_sm90INS1_16FlashAttnFwdSm90INS1_25CollectiveMainloopFwdSm90ILi2EN4cute5tupleIJNS5_1CILi1EEES8_S8_EEENS6_IJNS7_ILi128EEESA_NS7_ILi256EEEEEELi256ENS_12float_e4m3_tEfNS_4arch4Sm90ELb1ELb0ELb0ELb0ELb0ELb0ELb0ELb1ELb1ELb1ELb0ELb0EEENS1_21CollectiveEpilogueFwdINS6_IJSA_SB_SA_EEES9_NS_10bfloat16_tESF_Li256ELb0ELb1ELb0ELb1EEENS1_30DynamicPersistentTileSchedulerILi256ELi128ELb0ELb1ELb1EEEEEEEEEvNT_6ParamsE:
        .type           _ZN7cutlass13device_kernelIN5flash11enable_sm90INS1_16FlashAttnFwdSm90INS1_25CollectiveMainloopFwdSm90ILi2EN4cute5tupleIJNS5_1CILi1EEES8_S8_EEENS6_IJNS7_ILi128EEESA_NS7_ILi256EEEEEELi256ENS_12float_e4m3_tEfNS_4arch4Sm90ELb1ELb0ELb0ELb0ELb0ELb0ELb0ELb1ELb1ELb1ELb0ELb0EEENS1_21CollectiveEpilogueFwdINS6_IJSA_SB_SA_EEES9_NS_10bfloat16_tESF_Li256ELb0ELb1ELb0ELb1EEENS1_30DynamicPersistentTileSchedulerILi256ELi128ELb0ELb1ELb1EEEEEEEEEvNT_6ParamsE,@function
        .size           _ZN7cutlass13device_kernelIN5flash11enable_sm90INS1_16FlashAttnFwdSm90INS1_25CollectiveMainloopFwdSm90ILi2EN4cute5tupleIJNS5_1CILi1EEES8_S8_EEENS6_IJNS7_ILi128EEESA_NS7_ILi256EEEEEELi256ENS_12float_e4m3_tEfNS_4arch4Sm90ELb1ELb0ELb0ELb0ELb0ELb0ELb0ELb1ELb1ELb1ELb0ELb0EEENS1_21CollectiveEpilogueFwdINS6_IJSA_SB_SA_EEES9_NS_10bfloat16_tESF_Li256ELb0ELb1ELb0ELb1EEENS1_30DynamicPersistentTileSchedulerILi256ELi128ELb0ELb1ELb1EEEEEEEEEvNT_6ParamsE,(.L_x_15 - _ZN7cutlass13device_kernelIN5flash11enable_sm90INS1_16FlashAttnFwdSm90INS1_25CollectiveMainloopFwdSm90ILi2EN4cute5tupleIJNS5_1CILi1EEES8_S8_EEENS6_IJNS7_ILi128EEESA_NS7_ILi256EEEEEELi256ENS_12float_e4m3_tEfNS_4arch4Sm90ELb1ELb0ELb0ELb0ELb0ELb0ELb0ELb1ELb1ELb1ELb0ELb0EEENS1_21CollectiveEpilogueFwdINS6_IJSA_SB_SA_EEES9_NS_10bfloat16_tESF_Li256ELb0ELb1ELb0ELb1EEENS1_30DynamicPersistentTileSchedulerILi256ELi128ELb0ELb1ELb1EEEEEEEEEvNT_6ParamsE)
        .other          _ZN7cutlass13device_kernelIN5flash11enable_sm90INS1_16FlashAttnFwdSm90INS1_25CollectiveMainloopFwdSm90ILi2EN4cute5tupleIJNS5_1CILi1EEES8_S8_EEENS6_IJNS7_ILi128EEESA_NS7_ILi256EEEEEELi256ENS_12float_e4m3_tEfNS_4arch4Sm90ELb1ELb0ELb0ELb0ELb0ELb0ELb0ELb1ELb1ELb1ELb0ELb0EEENS1_21CollectiveEpilogueFwdINS6_IJSA_SB_SA_EEES9_NS_10bfloat16_tESF_Li256ELb0ELb1ELb0ELb1EEENS1_30DynamicPersistentTileSchedulerILi256ELi128ELb0ELb1ELb1EEEEEEEEEvNT_6ParamsE,@"STO_CUDA_ENTRY STV_DEFAULT"
_ZN7cutlass13device_kernelIN5flash11enable_sm90INS1_16FlashAttnFwdSm90INS1_25CollectiveMainloopFwdSm90ILi2EN4cute5tupleIJNS5_1CILi1EEES8_S8_EEENS6_IJNS7_ILi128EEESA_NS7_ILi256EEEEEELi256ENS_12float_e4m3_tEfNS_4arch4Sm90ELb1ELb0ELb0ELb0ELb0ELb0ELb0ELb1ELb1ELb1ELb0ELb0EEENS1_21CollectiveEpilogueFwdINS6_IJSA_SB_SA_EEES9_NS_10bfloat16_tESF_Li256ELb0ELb1ELb0ELb1EEENS1_30DynamicPersistentTileSchedulerILi256ELi128ELb0ELb1ELb1EEEEEEEEEvNT_6ParamsE:
[----:B------:R-:W-:Y:S01]  /*0000*/  LDC R1, c[0x0][0x37c] ;  /* 0x0000df00ff017b82 */ /* 0x000fe20000000800 */
[----:B------:R-:W-:Y:S05]  /*0010*/  EXIT ;  /* 0x000000000000794d */ /* 0x000fea0003800000 */
.L_x_6:
        /* <DEDUP_REMOVED lines=14> */
.L_x_15:


//--------------------- .text._ZN7cutlass13device_kernelIN5flash11enable_sm90INS1_16FlashAttnFwdSm90INS1_25CollectiveMainloopFwdSm90ILi2EN4cute5tupleIJNS5_1CILi1EEES8_S8_EEENS6_IJNS7_ILi128EEESA_NS7_ILi256EEEEEELi256ENS_12float_e4m3_tEfNS_4arch4Sm90ELb1ELb0ELb0ELb1ELb0ELb0ELb0ELb1ELb1ELb1ELb0ELb0EEENS1_21CollectiveEpilogueFwdINS6_IJSA_SB_SA_EEES9_NS_10bfloat16_tESF_Li256ELb1ELb1ELb0ELb1EEENS1_36VarlenDynamicPersistentTileSchedulerILi128ELi128ELi256ELi128ELb0ELb1ELb1ELb1ELb1ELb1EEEEEEEEEvNT_6ParamsE --------------------------
	.section	.text._ZN7cutlass13device_kernelIN5flash11enable_sm90INS1_16FlashAttnFwdSm90INS1_25CollectiveMainloopFwdSm90ILi2EN4cute5tupleIJNS5_1CILi1EEES8_S8_EEENS6_IJNS7_ILi128EEESA_NS7_ILi256EEEEEELi256ENS_12float_e4m3_tEfNS_4arch4Sm90ELb1ELb0ELb0ELb1ELb0ELb0ELb0ELb1ELb1ELb1ELb0ELb0EEENS1_21CollectiveEpilogueFwdINS6_IJSA_SB_SA_EEES9_NS_10bfloat16_tESF_Li256ELb1ELb1ELb0ELb1EEENS1_36VarlenDynamicPersistentTileSchedulerILi128ELi128ELi256ELi128ELb0ELb1ELb1ELb1ELb1ELb1EEEEEEEEEvNT_6ParamsE,"ax",@progbits
	.align	128
.text._ZN7cutlass13device_kernelIN5flash11enable_sm90INS1_16FlashAttnFwdSm90INS1_25CollectiveMainloopFwdSm90ILi2EN4cute5tupleIJNS5_1CILi1EEES8_S8_EEENS6_IJNS7_ILi128EEESA_NS7_ILi256EEEEEELi256ENS_12float_e4m3_tEfNS_4arch4Sm90ELb1ELb0ELb0ELb1ELb0ELb0ELb0ELb1ELb1ELb1ELb0ELb0EEENS1_21CollectiveEpilogueFwdINS6_IJSA_SB_SA_EEES9_NS_10bfloat16_tESF_Li256ELb1ELb1ELb0ELb1EEENS1_36VarlenDynamicPersistentTileSchedulerILi128ELi128ELi256ELi128ELb0ELb1ELb1ELb1ELb1ELb1EEEEEEEEEvNT_6ParamsE:
        .type           _ZN7cutlass13device_kernelIN5flash11enable_sm90INS1_16FlashAttnFwdSm90INS1_25CollectiveMainloopFwdSm90ILi2EN4cute5tupleIJNS5_1CILi1EEES8_S8_EEENS6_IJNS7_ILi128EEESA_NS7_ILi256EEEEEELi256ENS_12float_e4m3_tEfNS_4arch4Sm90ELb1ELb0ELb0ELb1ELb0ELb0ELb0ELb1ELb1ELb1ELb0ELb0EEENS1_21CollectiveEpilogueFwdINS6_IJSA_SB_SA_EEES9_NS_10bfloat16_tESF_Li256ELb1ELb1ELb0ELb1EEENS1_36VarlenDynamicPersistentTileSchedulerILi128ELi128ELi256ELi128ELb0ELb1ELb1ELb1ELb1ELb1EEEEEEEEEvNT_6ParamsE,@function
        .size           _ZN7cutlass13device_kernelIN5flash11enable_sm90INS1_16FlashAttnFwdSm90INS1_25CollectiveMainloopFwdSm90ILi2EN4cute5tupleIJNS5_1CILi1EEES8_S8_EEENS6_IJNS7_ILi128EEESA_NS7_ILi256EEEEEELi256ENS_12float_e4m3_tEfNS_4arch4Sm90ELb1ELb0ELb0ELb1ELb0ELb0ELb0ELb1ELb1ELb1ELb0ELb0EEENS1_21CollectiveEpilogueFwdINS6_IJSA_SB_SA_EEES9_NS_10bfloat16_tESF_Li256ELb1ELb1ELb0ELb1EEENS1_36VarlenDynamicPersistentTileSchedulerILi128ELi128ELi256ELi128ELb0ELb1ELb1ELb1ELb1ELb1EEEEEEEEEvNT_6ParamsE,(.L_x_16 - _ZN7cutlass13device_kernelIN5flash11enable_sm90INS1_16FlashAttnFwdSm90INS1_25CollectiveMainloopFwdSm90ILi2EN4cute5tupleIJNS5_1CILi1EEES8_S8_EEENS6_IJNS7_ILi128EEESA_NS7_ILi256EEEEEELi256ENS_12float_e4m3_tEfNS_4arch4Sm90ELb1ELb0ELb0ELb1ELb0ELb0ELb0ELb1ELb1ELb1ELb0ELb0EEENS1_21CollectiveEpilogueFwdINS6_IJSA_SB_SA_EEES9_NS_10bfloat16_tESF_Li256ELb1ELb1ELb0ELb1EEENS1_36VarlenDynamicPersistentTileSchedulerILi128ELi128ELi256ELi128ELb0ELb1ELb1ELb1ELb1ELb1EEEEEEEEEvNT_6ParamsE)
        .other          _ZN7cutlass13device_kernelIN5flash11enable_sm90INS1_16FlashAttnFwdSm90INS1_25CollectiveMainloopFwdSm90ILi2EN4cute5tupleIJNS5_1CILi1EEES8_S8_EEENS6_IJNS7_ILi128EEESA_NS7_ILi256EEEEEELi256ENS_12float_e4m3_tEfNS_4arch4Sm90ELb1ELb0ELb0ELb1ELb0ELb0ELb0ELb1ELb1ELb1ELb0ELb0EEENS1_21CollectiveEpilogueFwdINS6_IJSA_SB_SA_EEES9_NS_10bfloat16_tESF_Li256ELb1ELb1ELb0ELb1EEENS1_36VarlenDynamicPersistentTileSchedulerILi128ELi128ELi256ELi128ELb0ELb1ELb1ELb1ELb1ELb1EEEEEEEEEvNT_6ParamsE,@"STO_CUDA_ENTRY STV_DEFAULT"
_ZN7cutlass13device_kernelIN5flash11enable_sm90INS1_16FlashAttnFwdSm90INS1_25CollectiveMainloopFwdSm90ILi2EN4cute5tupleIJNS5_1CILi1EEES8_S8_EEENS6_IJNS7_ILi128EEESA_NS7_ILi256EEEEEELi256ENS_12float_e4m3_tEfNS_4arch4Sm90ELb1ELb0ELb0ELb1ELb0ELb0ELb0ELb1ELb1ELb1ELb0ELb0EEENS1_21CollectiveEpilogueFwdINS6_IJSA_SB_SA_EEES9_NS_10bfloat16_tESF_Li256ELb1ELb1ELb0ELb1EEENS1_36VarlenDynamicPersistentTileSchedulerILi128ELi128ELi256ELi128ELb0ELb1ELb1ELb1ELb1ELb1EEEEEEEEEvNT_6ParamsE:
[----:B------:R-:W-:Y:S01]  /*0000*/  LDC R1, c[0x0][0x37c] ;  /* 0x0000df00ff017b82 */ /* 0x000fe20000000800 */
[----:B------:R-:W-:Y:S05]  /*0010*/  EXIT ;  /* 0x000000000000794d */ /* 0x000fea0003800000 */
.L_x_7:
        /* <DEDUP_REMOVED lines=14> */
.L_x_16:


//--------------------- .text._ZN7cutlass13device_kernelIN5flash11enable_sm90INS1_16FlashAttnFwdSm90INS1_25CollectiveMainloopFwdSm90ILi2EN4cute5tupleIJNS5_1CILi1EEES8_S8_EEENS6_IJNS7_ILi128EEESA_NS7_ILi256EEEEEELi256ENS_12float_e4m3_tEfNS_4arch4Sm90ELb1ELb0ELb0ELb1ELb0ELb1ELb0ELb1ELb1ELb1ELb0ELb0EEENS1_21CollectiveEpilogueFwdINS6_IJSA_SB_SA_EEES9_NS_10bfloat16_tESF_Li256ELb1ELb1ELb0ELb1EEENS1_36VarlenDynamicPersistentTileSchedulerILi128ELi128ELi256ELi128ELb0ELb1ELb1ELb1ELb1ELb1EEEEEEEEEvNT_6ParamsE --------------------------
	.section	.text._ZN7cutlass13device_kernelIN5flash11enable_sm90INS1_16FlashAttnFwdSm90INS1_25CollectiveMainloopFwdSm90ILi2EN4cute5tupleIJNS5_1CILi1EEES8_S8_EEENS6_IJNS7_ILi128EEESA_NS7_ILi256EEEEEELi256ENS_12float_e4m3_tEfNS_4arch4Sm90ELb1ELb0ELb0ELb1ELb0ELb1ELb0ELb1ELb1ELb1ELb0ELb0EEENS1_21CollectiveEpilogueFwdINS6_IJSA_SB_SA_EEES9_NS_10bfloat16_tESF_Li256ELb1ELb1ELb0ELb1EEENS1_36VarlenDynamicPersistentTileSchedulerILi128ELi128ELi256ELi128ELb0ELb1ELb1ELb1ELb1ELb1EEEEEEEEEvNT_6ParamsE,"ax",@progbits
	.align	128
.text._ZN7cutlass13device_kernelIN5flash11enable_sm90INS1_16FlashAttnFwdSm90INS1_25CollectiveMainloopFwdSm90ILi2EN4cute5tupleIJNS5_1CILi1EEES8_S8_EEENS6_IJNS7_ILi128EEESA_NS7_ILi256EEEEEELi256ENS_12float_e4m3_tEfNS_4arch4Sm90ELb1ELb0ELb0ELb1ELb0ELb1ELb0ELb1ELb1ELb1ELb0ELb0EEENS1_21CollectiveEpilogueFwdINS6_IJSA_SB_SA_EEES9_NS_10bfloat16_tESF_Li256ELb1ELb1ELb0ELb1EEENS1_36VarlenDynamicPersistentTileSchedulerILi128ELi128ELi256ELi128ELb0ELb1ELb1ELb1ELb1ELb1EEEEEEEEEvNT_6ParamsE:
        .type           _ZN7cutlass13device_kernelIN5flash11enable_sm90INS1_16FlashAttnFwdSm90INS1_25CollectiveMainloopFwdSm90ILi2EN4cute5tupleIJNS5_1CILi1EEES8_S8_EEENS6_IJNS7_ILi128EEESA_NS7_ILi256EEEEEELi256ENS_12float_e4m3_tEfNS_4arch4Sm90ELb1ELb0ELb0ELb1ELb0ELb1ELb0ELb1ELb1ELb1ELb0ELb0EEENS1_21CollectiveEpilogueFwdINS6_IJSA_SB_SA_EEES9_NS_10bfloat16_tESF_Li256ELb1ELb1ELb0ELb1EEENS1_36VarlenDynamicPersistentTileSchedulerILi128ELi128ELi256ELi128ELb0ELb1ELb1ELb1ELb1ELb1EEEEEEEEEvNT_6ParamsE,@function
        .size           _ZN7cutlass13device_kernelIN5flash11enable_sm90INS1_16FlashAttnFwdSm90INS1_25CollectiveMainloopFwdSm90ILi2EN4cute5tupleIJNS5_1CILi1EEES8_S8_EEENS6_IJNS7_ILi128EEESA_NS7_ILi256EEEEEELi256ENS_12float_e4m3_tEfNS_4arch4Sm90ELb1ELb0ELb0ELb1ELb0ELb1ELb0ELb1ELb1ELb1ELb0ELb0EEENS1_21CollectiveEpilogueFwdINS6_IJSA_SB_SA_EEES9_NS_10bfloat16_tESF_Li256ELb1ELb1ELb0ELb1EEENS1_36VarlenDynamicPersistentTileSchedulerILi128ELi128ELi256ELi128ELb0ELb1ELb1ELb1ELb1ELb1EEEEEEEEEvNT_6ParamsE,(.L_x_17 - _ZN7cutlass13device_kernelIN5flash11enable_sm90INS1_16FlashAttnFwdSm90INS1_25CollectiveMainloopFwdSm90ILi2EN4cute5tupleIJNS5_1CILi1EEES8_S8_EEENS6_IJNS7_ILi128EEESA_NS7_ILi256EEEEEELi256ENS_12float_e4m3_tEfNS_4arch4Sm90ELb1ELb0ELb0ELb1ELb0ELb1ELb0ELb1ELb1ELb1ELb0ELb0EEENS1_21CollectiveEpilogueFwdINS6_IJSA_SB_SA_EEES9_NS_10bfloat16_tESF_Li256ELb1ELb1ELb0ELb1EEENS1_36VarlenDynamicPersistentTileSchedulerILi128ELi128ELi256ELi128ELb0ELb1ELb1ELb1ELb1ELb1EEEEEEEEEvNT_6ParamsE)
        .other          _ZN7cutlass13device_kernelIN5flash11enable_sm90INS1_16FlashAttnFwdSm90INS1_25CollectiveMainloopFwdSm90ILi2EN4cute5tupleIJNS5_1CILi1EEES8_S8_EEENS6_IJNS7_ILi128EEESA_NS7_ILi256EEEEEELi256ENS_12float_e4m3_tEfNS_4arch4Sm90ELb1ELb0ELb0ELb1ELb0ELb1ELb0ELb1ELb1ELb1ELb0ELb0EEENS1_21CollectiveEpilogueFwdINS6_IJSA_SB_SA_EEES9_NS_10bfloat16_tESF_Li256ELb1ELb1ELb0ELb1EEENS1_36VarlenDynamicPersistentTileSchedulerILi128ELi128ELi256ELi128ELb0ELb1ELb1ELb1ELb1ELb1EEEEEEEEEvNT_6ParamsE,@"STO_CUDA_ENTRY STV_DEFAULT"
_ZN7cutlass13device_kernelIN5flash11enable_sm90INS1_16FlashAttnFwdSm90INS1_25CollectiveMainloopFwdSm90ILi2EN4cute5tupleIJNS5_1CILi1EEES8_S8_EEENS6_IJNS7_ILi128EEESA_NS7_ILi256EEEEEELi256ENS_12float_e4m3_tEfNS_4arch4Sm90ELb1ELb0ELb0ELb1ELb0ELb1ELb0ELb1ELb1ELb1ELb0ELb0EEENS1_21CollectiveEpilogueFwdINS6_IJSA_SB_SA_EEES9_NS_10bfloat16_tESF_Li256ELb1ELb1ELb0ELb1EEENS1_36VarlenDynamicPersistentTileSchedulerILi128ELi128ELi256ELi128ELb0ELb1ELb1ELb1ELb1ELb1EEEEEEEEEvNT_6ParamsE:
[----:B------:R-:W-:Y:S01]  /*0000*/  LDC R1, c[0x0][0x37c] ;  /* 0x0000df00ff017b82 */ /* 0x000fe20000000800 */
[----:B------:R-:W-:Y:S05]  /*0010*/  EXIT ;  /* 0x000000000000794d */ /* 0x000fea0003800000 */
.L_x_8:
        /* <DEDUP_REMOVED lines=14> */
.L_x_17:


//--------------------- .nv.shared.reserved.0     --------------------------
	.section	.nv.shared.reserved.0,"aw",@nobits
	.weak		__nv_reservedSMEM_offset_0_alias
	.size		__nv_reservedSMEM_offset_0_alias, 0, 64
	.other		__nv_reservedSMEM_offset_0_alias,@"STO_CUDA_RESERVED_SHARED STV_DEFAULT"
__nv_reservedSMEM_offset_0_alias:
	.zero		0
	.zero		64


//--------------------- .nv.global                --------------------------
	.section	.nv.global,"aw",@nobits
.nv.global:
	.type		_ZN74_INTERNAL_e9046415_38_flash_fwd_hdim256_e4m3_packgqa_sm90_cu_a6473388_31454cute1_E,@object
	.size		_ZN74_INTERNAL_e9046415_38_flash_fwd_hdim256_e4m3_packgqa_sm90_cu_a6473388_31454cute1_E,(_ZN74_INTERNAL_e9046415_38_flash_fwd_hdim256_e4m3_packgqa_sm90_cu_a6473388_31454cuda3std3__45__cpo6cbeginE - _ZN74_INTERNAL_e9046415_38_flash_fwd_hdim256_e4m3_packgqa_sm90_cu_a6473388_31454cute1_E)
_ZN74_INTERNAL_e9046415_38_flash_fwd_hdim256_e4m3_packgqa_sm90_cu_a6473388_31454cute1_E:
	.zero		1
	.type		_ZN74_INTERNAL_e9046415_38_flash_fwd_hdim256_e4m3_packgqa_sm90_cu_a6473388_31454cuda3std3__45__cpo6cbeginE,@object
	.size		_ZN74_INTERNAL_e9046415_38_flash_fwd_hdim256_e4m3_packgqa_sm90_cu_a6473388_31454cuda3std3__45__cpo6cbeginE,(_ZN74_INTERNAL_e9046415_38_flash_fwd_hdim256_e4m3_packgqa_sm90_cu_a6473388_31454cuda3std3__48in_placeE - _ZN74_INTERNAL_e9046415_38_flash_fwd_hdim256_e4m3_packgqa_sm90_cu_a6473388_31454cuda3std3__45__cpo6cbeginE)
_ZN74_INTERNAL_e9046415_38_flash_fwd_hdim256_e4m3_packgqa_sm90_cu_a6473388_31454cuda3std3__45__cpo6cbeginE:
	.zero		1
	.type		_ZN74_INTERNAL_e9046415_38_flash_fwd_hdim256_e4m3_packgqa_sm90_cu_a6473388_31454cuda3std3__48in_placeE,@object
	.size		_ZN74_INTERNAL_e9046415_38_flash_fwd_hdim256_e4m3_packgqa_sm90_cu_a6473388_31454cuda3std3__48in_placeE,(_ZN74_INTERNAL_e9046415_38_flash_fwd_hdim256_e4m3_packgqa_sm90_cu_a6473388_31454cuda3std6ranges3__45__cpo9iter_moveE - _ZN74_INTERNAL_e9046415_38_flash_fwd_hdim256_e4m3_packgqa_sm90_cu_a6473388_31454cuda3std3__48in_placeE)
_ZN74_INTERNAL_e9046415_38_flash_fwd_hdim256_e4m3_packgqa_sm90_cu_a6473388_31454cuda3std3__48in_placeE:
	.zero		1
	.type		_ZN74_INTERNAL_e9046415_38_flash_fwd_hdim256_e4m3_packgqa_sm90_cu_a6473388_31454cuda3std6ranges3__45__cpo9iter_moveE,@object
	.size		_ZN74_INTERNAL_e9046415_38_flash_fwd_hdim256_e4m3_packgqa_sm90_cu_a6473388_31454cuda3std6ranges3__45__cpo9iter_moveE,(_ZN74_INTERNAL_e9046415_38_flash_fwd_hdim256_e4m3_packgqa_sm90_cu_a6473388_31454cuda3std3__45__cpo5beginE - _ZN74_INTERNAL_e9046415_38_flash_fwd_hdim256_e4m3_packgqa_sm90_cu_a6473388_31454cuda3std6ranges3__45__cpo9iter_moveE)
_ZN74_INTERNAL_e9046415_38_flash_fwd_hdim256_e4m3_packgqa_sm90_cu_a6473388_31454cuda3std6ranges3__45__cpo9iter_moveE:
	.zero		1
	.type		_ZN74_INTERNAL_e9046415_38_flash_fwd_hdim256_e4m3_packgqa_sm90_cu_a6473388_31454cuda3std3__45__cpo5beginE,@object
	.size		_ZN74_INTERNAL_e9046415_38_flash_fwd_hdim256_e4m3_packgqa_sm90_cu_a6473388_31454cuda3std3__45__cpo5beginE,(_ZN74_INTERNAL_e9046415_38_flash_fwd_hdim256_e4m3_packgqa_sm90_cu_a6473388_31454cuda3std3__476_GLOBAL__N__e9046415_38_flash_fwd_hdim256_e4m3_packgqa_sm90_cu_a6473388_31456ignoreE - _ZN74_INTERNAL_e9046415_38_flash_fwd_hdim256_e4m3_packgqa_sm90_cu_a6473388_31454cuda3std3__45__cpo5beginE)
_ZN74_INTERNAL_e9046415_38_flash_fwd_hdim256_e4m3_packgqa_sm90_cu_a6473388_31454cuda3std3__45__cpo5beginE:
	.zero		1
	.type		_ZN74_INTERNAL_e9046415_38_flash_fwd_hdim256_e4m3_packgqa_sm90_cu_a6473388_31454cuda3std3__476_GLOBAL__N__e9046415_38_flash_fwd_hdim256_e4m3_packgqa_sm90_cu_a6473388_31456ignoreE,@object
	.size		_ZN74_INTERNAL_e9046415_38_flash_fwd_hdim256_e4m3_packgqa_sm90_cu_a6473388_31454cuda3std3__476_GLOBAL__N__e9046415_38_flash_fwd_hdim256_e4m3_packgqa_sm90_cu_a6473388_31456ignoreE,(_ZN74_INTERNAL_e9046415_38_flash_fwd_hdim256_e4m3_packgqa_sm90_cu_a6473388_31454cute7productE - _ZN74_INTERNAL_e9046415_38_flash_fwd_hdim256_e4m3_packgqa_sm90_cu_a6473388_31454cuda3std3__476_GLOBAL__N__e9046415_38_flash_fwd_hdim256_e4m3_packgqa_sm90_cu_a6473388_31456ignoreE)
_ZN74_INTERNAL_e9046415_38_flash_fwd_hdim256_e4m3_packgqa_sm90_cu_a6473388_31454cuda3std3__476_GLOBAL__N__e9046415_38_flash_fwd_hdim256_e4m3_packgqa_sm90_cu_a6473388_31456ignoreE:
	.zero		1
	.type		_ZN74_INTERNAL_e9046415_38_flash_fwd_hdim256_e4m3_packgqa_sm90_cu_a6473388_31454cute7productE,@object
	.size		_ZN74_INTERNAL_e9046415_38_flash_fwd_hdim256_e4m3_packgqa_sm90_cu_a6473388_31454cute7productE,(_ZN74_INTERNAL_e9046415_38_flash_fwd_hdim256_e4m3_packgqa_sm90_cu_a6473388_31454cuda3std3__45__cpo3endE - _ZN74_INTERNAL_e9046415_38_flash_fwd_hdim256_e4m3_packgqa_sm90_cu_a6473388_31454cute7productE)
_ZN74_INTERNAL_e9046415_38_flash_fwd_hdim256_e4m3_packgqa_sm90_cu_a6473388_31454cute7productE:
	.zero		1
	.type		_ZN74_INTERNAL_e9046415_38_flash_fwd_hdim256_e4m3_packgqa_sm90_cu_a6473388_31454cuda3std3__45__cpo3endE,@object
	.size		_ZN74_INTERNAL_e9046415_38_flash_fwd_hdim256_e4m3_packgqa_sm90_cu_a6473388_31454cuda3std3__45__cpo3endE,(_ZN74_INTERNAL_e9046415_38_flash_fwd_hdim256_e4m3_packgqa_sm90_cu_a6473388_31454cuda3std3__419piecewise_constructE - _ZN74_INTERNAL_e9046415_38_flash_fwd_hdim256_e4m3_packgqa_sm90_cu_a6473388_31454cuda3std3__45__cpo3endE)
_ZN74_INTERNAL_e9046415_38_flash_fwd_hdim256_e4m3_packgqa_sm90_cu_a6473388_31454cuda3std3__45__cpo3endE:
	.zero		1
	.type		_ZN74_INTERNAL_e9046415_38_flash_fwd_hdim256_e4m3_packgqa_sm90_cu_a6473388_31454cuda3std3__419piecewise_constructE,@object
	.size		_ZN74_INTERNAL_e9046415_38_flash_fwd_hdim256_e4m3_packgqa_sm90_cu_a6473388_31454cuda3std3__419piecewise_constructE,(_ZN74_INTERNAL_e9046415_38_flash_fwd_hdim256_e4m3_packgqa_sm90_cu_a6473388_31454cuda3std3__45__cpo4cendE - _ZN74_INTERNAL_e9046415_38_flash_fwd_hdim256_e4m3_packgqa_sm90_cu_a6473388_31454cuda3std3__419piecewise_constructE)
_ZN74_INTERNAL_e9046415_38_flash_fwd_hdim256_e4m3_packgqa_sm90_cu_a6473388_31454cuda3std3__419piecewise_constructE:
	.zero		1
	.type		_ZN74_INTERNAL_e9046415_38_flash_fwd_hdim256_e4m3_packgqa_sm90_cu_a6473388_31454cuda3std3__45__cpo4cendE,@object
	.size		_ZN74_INTERNAL_e9046415_38_flash_fwd_hdim256_e4m3_packgqa_sm90_cu_a6473388_31454cuda3std3__45__cpo4cendE,(_ZN74_INTERNAL_e9046415_38_flash_fwd_hdim256_e4m3_packgqa_sm90_cu_a6473388_31454cuda3std6ranges3__45__cpo4swapE - _ZN74_INTERNAL_e9046415_38_flash_fwd_hdim256_e4m3_packgqa_sm90_cu_a6473388_31454cuda3std3__45__cpo4cendE)
_ZN74_INTERNAL_e9046415_38_flash_fwd_hdim256_e4m3_packgqa_sm90_cu_a6473388_31454cuda3std3__45__cpo4cendE:
	.zero		1
	.type		_ZN74_INTERNAL_e9046415_38_flash_fwd_hdim256_e4m3_packgqa_sm90_cu_a6473388_31454cuda3std6ranges3__45__cpo4swapE,@object
	.size		_ZN74_INTERNAL_e9046415_38_flash_fwd_hdim256_e4m3_packgqa_sm90_cu_a6473388_31454cuda3std6ranges3__45__cpo4swapE,(.L_7 - _ZN74_INTERNAL_e9046415_38_flash_fwd_hdim256_e4m3_packgqa_sm90_cu_a6473388_31454cuda3std6ranges3__45__cpo4swapE)
_ZN74_INTERNAL_e9046415_38_flash_fwd_hdim256_e4m3_packgqa_sm90_cu_a6473388_31454cuda3std6ranges3__45__cpo4swapE:
	.zero		1
.L_7:


//--------------------- .nv.constant0._ZN7cutlass13device_kernelIN5flash11enable_sm90INS1_16FlashAttnFwdSm90INS1_25CollectiveMainloopFwdSm90ILi2EN4cute5tupleIJNS5_1CILi1EEES8_S8_EEENS6_IJNS7_ILi128EEESA_NS7_ILi256EEEEEELi256ENS_12float_e4m3_tEfNS_4arch4Sm90ELb0ELb0ELb0ELb0ELb0ELb0ELb0ELb1ELb1ELb1ELb0ELb0EEENS1_21CollectiveEpilogueFwdINS6_IJSA_SB_SA_EEES9_NS_10bfloat16_tESF_Li256ELb0ELb1ELb0ELb1EEENS1_29StaticPersistentTileSchedulerILb0EEEEEEEEEvNT_6ParamsE --------------------------
	.section	.nv.constant0._ZN7cutlass13device_kernelIN5flash11enable_sm90INS1_16FlashAttnFwdSm90INS1_25CollectiveMainloopFwdSm90ILi2EN4cute5tupleIJNS5_1CILi1EEES8_S8_EEENS6_IJNS7_ILi128EEESA_NS7_ILi256EEEEEELi256ENS_12float_e4m3_tEfNS_4arch4Sm90ELb0ELb0ELb0ELb0ELb0ELb0ELb0ELb1ELb1ELb1ELb0ELb0EEENS1_21CollectiveEpilogueFwdINS6_IJSA_SB_SA_EEES9_NS_10bfloat16_tESF_Li256ELb0ELb1ELb0ELb1EEENS1_29StaticPersistentTileSchedulerILb0EEEEEEEEEvNT_6ParamsE,"a",@progbits
	.sectionflags	@""
	.align	4
.nv.constant0._ZN7cutlass13device_kernelIN5flash11enable_sm90INS1_16FlashAttnFwdSm90INS1_25CollectiveMainloopFwdSm90ILi2EN4cute5tupleIJNS5_1CILi1EEES8_S8_EEENS6_IJNS7_ILi128EEESA_NS7_ILi256EEEEEELi256ENS_12float_e4m3_tEfNS_4arch4Sm90ELb0ELb0ELb0ELb0ELb0ELb0ELb0ELb1ELb1ELb1ELb0ELb0EEENS1_21CollectiveEpilogueFwdINS6_IJSA_SB_SA_EEES9_NS_10bfloat16_tESF_Li256ELb0ELb1ELb0ELb1EEENS1_29StaticPersistentTileSchedulerILb0EEEEEEEEEvNT_6ParamsE:
	.zero		3456


//--------------------- .nv.constant0._ZN7cutlass13device_kernelIN5flash11enable_sm90INS1_16FlashAttnFwdSm90INS1_25CollectiveMainloopFwdSm90ILi2EN4cute5tupleIJNS5_1CILi1EEES8_S8_EEENS6_IJNS7_ILi128EEESA_NS7_ILi256EEEEEELi256ENS_12float_e4m3_tEfNS_4arch4Sm90ELb0ELb0ELb0ELb1ELb0ELb0ELb0ELb1ELb1ELb1ELb0ELb0EEENS1_21CollectiveEpilogueFwdINS6_IJSA_SB_SA_EEES9_NS_10bfloat16_tESF_Li256ELb1ELb1ELb0ELb1EEENS1_36VarlenDynamicPersistentTileSchedulerILi128ELi128ELi256ELi128ELb0ELb1ELb1ELb0ELb1ELb1EEEEEEEEEvNT_6ParamsE --------------------------
	.section	.nv.constant0._ZN7cutlass13device_kernelIN5flash11enable_sm90INS1_16FlashAttnFwdSm90INS1_25CollectiveMainloopFwdSm90ILi2EN4cute5tupleIJNS5_1CILi1EEES8_S8_EEENS6_IJNS7_ILi128EEESA_NS7_ILi256EEEEEELi256ENS_12float_e4m3_tEfNS_4arch4Sm90ELb0ELb0ELb0ELb1ELb0ELb0ELb0ELb1ELb1ELb1ELb0ELb0EEENS1_21CollectiveEpilogueFwdINS6_IJSA_SB_SA_EEES9_NS_10bfloat16_tESF_Li256ELb1ELb1ELb0ELb1EEENS1_36VarlenDynamicPersistentTileSchedulerILi128ELi128ELi256ELi128ELb0ELb1ELb1ELb0ELb1ELb1EEEEEEEEEvNT_6ParamsE,"a",@progbits
	.sectionflags	@""
	.align	4
.nv.constant0._ZN7cutlass13device_kernelIN5flash11enable_sm90INS1_16FlashAttnFwdSm90INS1_25CollectiveMainloopFwdSm90ILi2EN4cute5tupleIJNS5_1CILi1EEES8_S8_EEENS6_IJNS7_ILi128EEESA_NS7_ILi256EEEEEELi256ENS_12float_e4m3_tEfNS_4arch4Sm90ELb0ELb0ELb0ELb1ELb0ELb0ELb0ELb1ELb1ELb1ELb0ELb0EEENS1_21CollectiveEpilogueFwdINS6_IJSA_SB_SA_EEES9_NS_10bfloat16_tESF_Li256ELb1ELb1ELb0ELb1EEENS1_36VarlenDynamicPersistentTileSchedulerILi128ELi128ELi256ELi128ELb0ELb1ELb1ELb0ELb1ELb1EEEEEEEEEvNT_6ParamsE:
	.zero		3584


//--------------------- .nv.constant0._ZN7cutlass13device_kernelIN5flash11enable_sm90INS1_16FlashAttnFwdSm90INS1_25CollectiveMainloopFwdSm90ILi2EN4cute5tupleIJNS5_1CILi1EEES8_S8_EEENS6_IJNS7_ILi128EEESA_NS7_ILi256EEEEEELi256ENS_12float_e4m3_tEfNS_4arch4Sm90ELb0ELb0ELb0ELb1ELb0ELb1ELb0ELb1ELb1ELb1ELb0ELb0EEENS1_21CollectiveEpilogueFwdINS6_IJSA_SB_SA_EEES9_NS_10bfloat16_tESF_Li256ELb1ELb1ELb0ELb1EEENS1_36VarlenDynamicPersistentTileSchedulerILi128ELi128ELi256ELi128ELb0ELb1ELb1ELb0ELb1ELb1EEEEEEEEEvNT_6ParamsE --------------------------
	.section	.nv.constant0._ZN7cutlass13device_kernelIN5flash11enable_sm90INS1_16FlashAttnFwdSm90INS1_25CollectiveMainloopFwdSm90ILi2EN4cute5tupleIJNS5_1CILi1EEES8_S8_EEENS6_IJNS7_ILi128EEESA_NS7_ILi256EEEEEELi256ENS_12float_e4m3_tEfNS_4arch4Sm90ELb0ELb0ELb0ELb1ELb0ELb1ELb0ELb1ELb1ELb1ELb0ELb0EEENS1_21CollectiveEpilogueFwdINS6_IJSA_SB_SA_EEES9_NS_10bfloat16_tESF_Li256ELb1ELb1ELb0ELb1EEENS1_36VarlenDynamicPersistentTileSchedulerILi128ELi128ELi256ELi128ELb0ELb1ELb1ELb0ELb1ELb1EEEEEEEEEvNT_6ParamsE,"a",@progbits
	.sectionflags	@""
	.align	4
.nv.constant0._ZN7cutlass13device_kernelIN5flash11enable_sm90INS1_16FlashAttnFwdSm90INS1_25CollectiveMainloopFwdSm90ILi2EN4cute5tupleIJNS5_1CILi1EEES8_S8_EEENS6_IJNS7_ILi128EEESA_NS7_ILi256EEEEEELi256ENS_12float_e4m3_tEfNS_4arch4Sm90ELb0ELb0ELb0ELb1ELb0ELb1ELb0ELb1ELb1ELb1ELb0ELb0EEENS1_21CollectiveEpilogueFwdINS6_IJSA_SB_SA_EEES9_NS_10bfloat16_tESF_Li256ELb1ELb1ELb0ELb1EEENS1_36VarlenDynamicPersistentTileSchedulerILi128ELi128ELi256ELi128ELb0ELb1ELb1ELb0ELb1ELb1EEEEEEEEEvNT_6ParamsE:
	.zero		3584


//--------------------- .nv.constant0._ZN7cutlass13device_kernelIN5flash11enable_sm90INS1_16FlashAttnFwdSm90INS1_25CollectiveMainloopFwdSm90ILi2EN4cute5tupleIJNS5_1CILi1EEES8_S8_EEENS6_IJNS7_ILi128EEENS7_ILi64EEENS7_ILi256EEEEEELi256ENS_12float_e4m3_tEfNS_4arch4Sm90ELb0ELb1ELb0ELb0ELb0ELb0ELb0ELb1ELb1ELb1ELb0ELb0EEENS1_21CollectiveEpilogueFwdINS6_IJSA_SC_SB_EEES9_NS_10bfloat16_tESG_Li256ELb0ELb1ELb0ELb1EEENS1_30DynamicPersistentTileSchedulerILi256ELi128ELb0ELb1ELb1EEEEEEEEEvNT_6ParamsE --------------------------
	.section	.nv.constant0._ZN7cutlass13device_kernelIN5flash11enable_sm90INS1_16FlashAttnFwdSm90INS1_25CollectiveMainloopFwdSm90ILi2EN4cute5tupleIJNS5_1CILi1EEES8_S8_EEENS6_IJNS7_ILi128EEENS7_ILi64EEENS7_ILi256EEEEEELi256ENS_12float_e4m3_tEfNS_4arch4Sm90ELb0ELb1ELb0ELb0ELb0ELb0ELb0ELb1ELb1ELb1ELb0ELb0EEENS1_21CollectiveEpilogueFwdINS6_IJSA_SC_SB_EEES9_NS_10bfloat16_tESG_Li256ELb0ELb1ELb0ELb1EEENS1_30DynamicPersistentTileSchedulerILi256ELi128ELb0ELb1ELb1EEEEEEEEEvNT_6ParamsE,"a",@progbits
	.sectionflags	@""
	.align	4
.nv.constant0._ZN7cutlass13device_kernelIN5flash11enable_sm90INS1_16FlashAttnFwdSm90INS1_25CollectiveMainloopFwdSm90ILi2EN4cute5tupleIJNS5_1CILi1EEES8_S8_EEENS6_IJNS7_ILi128EEENS7_ILi64EEENS7_ILi256EEEEEELi256ENS_12float_e4m3_tEfNS_4arch4Sm90ELb0ELb1ELb0ELb0ELb0ELb0ELb0ELb1ELb1ELb1ELb0ELb0EEENS1_21CollectiveEpilogueFwdINS6_IJSA_SC_SB_EEES9_NS_10bfloat16_tESG_Li256ELb0ELb1ELb0ELb1EEENS1_30DynamicPersistentTileSchedulerILi256ELi128ELb0ELb1ELb1EEEEEEEEEvNT_6ParamsE:
	.zero		3584


//--------------------- .nv.constant0._ZN7cutlass13device_kernelIN5flash11enable_sm90INS1_16FlashAttnFwdSm90INS1_25CollectiveMainloopFwdSm90ILi2EN4cute5tupleIJNS5_1CILi1EEES8_S8_EEENS6_IJNS7_ILi128EEENS7_ILi64EEENS7_ILi256EEEEEELi256ENS_12float_e4m3_tEfNS_4arch4Sm90ELb0ELb1ELb0ELb1ELb0ELb0ELb0ELb1ELb1ELb1ELb0ELb0EEENS1_21CollectiveEpilogueFwdINS6_IJSA_SC_SB_EEES9_NS_10bfloat16_tESG_Li256ELb1ELb1ELb0ELb1EEENS1_36VarlenDynamicPersistentTileSchedulerILi128ELi64ELi256ELi128ELb0ELb1ELb1ELb1ELb0ELb1EEEEEEEEEvNT_6ParamsE --------------------------
	.section	.nv.constant0._ZN7cutlass13device_kernelIN5flash11enable_sm90INS1_16FlashAttnFwdSm90INS1_25CollectiveMainloopFwdSm90ILi2EN4cute5tupleIJNS5_1CILi1EEES8_S8_EEENS6_IJNS7_ILi128EEENS7_ILi64EEENS7_ILi256EEEEEELi256ENS_12float_e4m3_tEfNS_4arch4Sm90ELb0ELb1ELb0ELb1ELb0ELb0ELb0ELb1ELb1ELb1ELb0ELb0EEENS1_21CollectiveEpilogueFwdINS6_IJSA_SC_SB_EEES9_NS_10bfloat16_tESG_Li256ELb1ELb1ELb0ELb1EEENS1_36VarlenDynamicPersistentTileSchedulerILi128ELi64ELi256ELi128ELb0ELb1ELb1ELb1ELb0ELb1EEEEEEEEEvNT_6ParamsE,"a",@progbits
	.sectionflags	@""
	.align	4
.nv.constant0._ZN7cutlass13device_kernelIN5flash11enable_sm90INS1_16FlashAttnFwdSm90INS1_25CollectiveMainloopFwdSm90ILi2EN4cute5tupleIJNS5_1CILi1EEES8_S8_EEENS6_IJNS7_ILi128EEENS7_ILi64EEENS7_ILi256EEEEEELi256ENS_12float_e4m3_tEfNS_4arch4Sm90ELb0ELb1ELb0ELb1ELb0ELb0ELb0ELb1ELb1ELb1ELb0ELb0EEENS1_21CollectiveEpilogueFwdINS6_IJSA_SC_SB_EEES9_NS_10bfloat16_tESG_Li256ELb1ELb1ELb0ELb1EEENS1_36VarlenDynamicPersistentTileSchedulerILi128ELi64ELi256ELi128ELb0ELb1ELb1ELb1ELb0ELb1EEEEEEEEEvNT_6ParamsE:
	.zero		3584


//--------------------- .nv.constant0._ZN7cutlass13device_kernelIN5flash11enable_sm90INS1_16FlashAttnFwdSm90INS1_25CollectiveMainloopFwdSm90ILi2EN4cute5tupleIJNS5_1CILi1EEES8_S8_EEENS6_IJNS7_ILi128EEENS7_ILi64EEENS7_ILi256EEEEEELi256ENS_12float_e4m3_tEfNS_4arch4Sm90ELb0ELb1ELb0ELb1ELb0ELb1ELb0ELb1ELb1ELb1ELb0ELb0EEENS1_21CollectiveEpilogueFwdINS6_IJSA_SC_SB_EEES9_NS_10bfloat16_tESG_Li256ELb1ELb1ELb0ELb1EEENS1_36VarlenDynamicPersistentTileSchedulerILi128ELi64ELi256ELi128ELb0ELb1ELb1ELb1ELb0ELb1EEEEEEEEEvNT_6ParamsE --------------------------
	.section	.nv.constant0._ZN7cutlass13device_kernelIN5flash11enable_sm90INS1_16FlashAttnFwdSm90INS1_25CollectiveMainloopFwdSm90ILi2EN4cute5tupleIJNS5_1CILi1EEES8_S8_EEENS6_IJNS7_ILi128EEENS7_ILi64EEENS7_ILi256EEEEEELi256ENS_12float_e4m3_tEfNS_4arch4Sm90ELb0ELb1ELb0ELb1ELb0ELb1ELb0ELb1ELb1ELb1ELb0ELb0EEENS1_21CollectiveEpilogueFwdINS6_IJSA_SC_SB_EEES9_NS_10bfloat16_tESG_Li256ELb1ELb1ELb0ELb1EEENS1_36VarlenDynamicPersistentTileSchedulerILi128ELi64ELi256ELi128ELb0ELb1ELb1ELb1ELb0ELb1EEEEEEEEEvNT_6ParamsE,"a",@progbits
	.sectionflags	@""
	.align	4
.nv.constant0._ZN7cutlass13device_kernelIN5flash11enable_sm90INS1_16FlashAttnFwdSm90INS1_25CollectiveMainloopFwdSm90ILi2EN4cute5tupleIJNS5_1CILi1EEES8_S8_EEENS6_IJNS7_ILi128EEENS7_ILi64EEENS7_ILi256EEEEEELi256ENS_12float_e4m3_tEfNS_4arch4Sm90ELb0ELb1ELb0ELb1ELb0ELb1ELb0ELb1ELb1ELb1ELb0ELb0EEENS1_21CollectiveEpilogueFwdINS6_IJSA_SC_SB_EEES9_NS_10bfloat16_tESG_Li256ELb1ELb1ELb0ELb1EEENS1_36VarlenDynamicPersistentTileSchedulerILi128ELi64ELi256ELi128ELb0ELb1ELb1ELb1ELb0ELb1EEEEEEEEEvNT_6ParamsE:
	.zero		3584


//--------------------- .nv.constant0._ZN7cutlass13device_kernelIN5flash11enable_sm90INS1_16FlashAttnFwdSm90INS1_25CollectiveMainloopFwdSm90ILi2EN4cute5tupleIJNS5_1CILi1EEES8_S8_EEENS6_IJNS7_ILi128EEESA_NS7_ILi256EEEEEELi256ENS_12float_e4m3_tEfNS_4arch4Sm90ELb1ELb0ELb0ELb0ELb0ELb0ELb0ELb1ELb1ELb1ELb0ELb0EEENS1_21CollectiveEpilogueFwdINS6_IJSA_SB_SA_EEES9_NS_10bfloat16_tESF_Li256ELb0ELb1ELb0ELb1EEENS1_30DynamicPersistentTileSchedulerILi256ELi128ELb0ELb1ELb1EEEEEEEEEvNT_6ParamsE --------------------------
	.section	.nv.constant0._ZN7cutlass13device_kernelIN5flash11enable_sm90INS1_16FlashAttnFwdSm90INS1_25CollectiveMainloopFwdSm90ILi2EN4cute5tupleIJNS5_1CILi1EEES8_S8_EEENS6_IJNS7_ILi128EEESA_NS7_ILi256EEEEEELi256ENS_12float_e4m3_tEfNS_4arch4Sm90ELb1ELb0ELb0ELb0ELb0ELb0ELb0ELb1ELb1ELb1ELb0ELb0EEENS1_21CollectiveEpilogueFwdINS6_IJSA_SB_SA_EEES9_NS_10bfloat16_tESF_Li256ELb0ELb1ELb0ELb1EEENS1_30DynamicPersistentTileSchedulerILi256ELi128ELb0ELb1ELb1EEEEEEEEEvNT_6ParamsE,"a",@progbits
	.sectionflags	@""
	.align	4
.nv.constant0._ZN7cutlass13device_kernelIN5flash11enable_sm90INS1_16FlashAttnFwdSm90INS1_25CollectiveMainloopFwdSm90ILi2EN4cute5tupleIJNS5_1CILi1EEES8_S8_EEENS6_IJNS7_ILi128EEESA_NS7_ILi256EEEEEELi256ENS_12float_e4m3_tEfNS_4arch4Sm90ELb1ELb0ELb0ELb0ELb0ELb0ELb0ELb1ELb1ELb1ELb0ELb0EEENS1_21CollectiveEpilogueFwdINS6_IJSA_SB_SA_EEES9_NS_10bfloat16_tESF_Li256ELb0ELb1ELb0ELb1EEENS1_30DynamicPersistentTileSchedulerILi256ELi128ELb0ELb1ELb1EEEEEEEEEvNT_6ParamsE:
	.zero		3584


//--------------------- .nv.constant0._ZN7cutlass13device_kernelIN5flash11enable_sm90INS1_16FlashAttnFwdSm90INS1_25CollectiveMainloopFwdSm90ILi2EN4cute5tupleIJNS5_1CILi1EEES8_S8_EEENS6_IJNS7_ILi128EEESA_NS7_ILi256EEEEEELi256ENS_12float_e4m3_tEfNS_4arch4Sm90ELb1ELb0ELb0ELb1ELb0ELb0ELb0ELb1ELb1ELb1ELb0ELb0EEENS1_21CollectiveEpilogueFwdINS6_IJSA_SB_SA_EEES9_NS_10bfloat16_tESF_Li256ELb1ELb1ELb0ELb1EEENS1_36VarlenDynamicPersistentTileSchedulerILi128ELi128ELi256ELi128ELb0ELb1ELb1ELb1ELb1ELb1EEEEEEEEEvNT_6ParamsE --------------------------
	.section	.nv.constant0._ZN7cutlass13device_kernelIN5flash11enable_sm90INS1_16FlashAttnFwdSm90INS1_25CollectiveMainloopFwdSm90ILi2EN4cute5tupleIJNS5_1CILi1EEES8_S8_EEENS6_IJNS7_ILi128EEESA_NS7_ILi256EEEEEELi256ENS_12float_e4m3_tEfNS_4arch4Sm90ELb1ELb0ELb0ELb1ELb0ELb0ELb0ELb1ELb1ELb1ELb0ELb0EEENS1_21CollectiveEpilogueFwdINS6_IJSA_SB_SA_EEES9_NS_10bfloat16_tESF_Li256ELb1ELb1ELb0ELb1EEENS1_36VarlenDynamicPersistentTileSchedulerILi128ELi128ELi256ELi128ELb0ELb1ELb1ELb1ELb1ELb1EEEEEEEEEvNT_6ParamsE,"a",@progbits
	.sectionflags	@""
	.align	4
.nv.constant0._ZN7cutlass13device_kernelIN5flash11enable_sm90INS1_16FlashAttnFwdSm90INS1_25CollectiveMainloopFwdSm90ILi2EN4cute5tupleIJNS5_1CILi1EEES8_S8_EEENS6_IJNS7_ILi128EEESA_NS7_ILi256EEEEEELi256ENS_12float_e4m3_tEfNS_4arch4Sm90ELb1ELb0ELb0ELb1ELb0ELb0ELb0ELb1ELb1ELb1ELb0ELb0EEENS1_21CollectiveEpilogueFwdINS6_IJSA_SB_SA_EEES9_NS_10bfloat16_tESF_Li256ELb1ELb1ELb0ELb1EEENS1_36VarlenDynamicPersistentTileSchedulerILi128ELi128ELi256ELi128ELb0ELb1ELb1ELb1ELb1ELb1EEEEEEEEEvNT_6ParamsE:
	.zero		3584


//--------------------- .nv.constant0._ZN7cutlass13device_kernelIN5flash11enable_sm90INS1_16FlashAttnFwdSm90INS1_25CollectiveMainloopFwdSm90ILi2EN4cute5tupleIJNS5_1CILi1EEES8_S8_EEENS6_IJNS7_ILi128EEESA_NS7_ILi256EEEEEELi256ENS_12float_e4m3_tEfNS_4arch4Sm90ELb1ELb0ELb0ELb1ELb0ELb1ELb0ELb1ELb1ELb1ELb0ELb0EEENS1_21CollectiveEpilogueFwdINS6_IJSA_SB_SA_EEES9_NS_10bfloat16_tESF_Li256ELb1ELb1ELb0ELb1EEENS1_36VarlenDynamicPersistentTileSchedulerILi128ELi128ELi256ELi128ELb0ELb1ELb1ELb1ELb1ELb1EEEEEEEEEvNT_6ParamsE --------------------------
	.section	.nv.constant0._ZN7cutlass13device_kernelIN5flash11enable_sm90INS1_16FlashAttnFwdSm90INS1_25CollectiveMainloopFwdSm90ILi2EN4cute5tupleIJNS5_1CILi1EEES8_S8_EEENS6_IJNS7_ILi128EEESA_NS7_ILi256EEEEEELi256ENS_12float_e4m3_tEfNS_4arch4Sm90ELb1ELb0ELb0ELb1ELb0ELb1ELb0ELb1ELb1ELb1ELb0ELb0EEENS1_21CollectiveEpilogueFwdINS6_IJSA_SB_SA_EEES9_NS_10bfloat16_tESF_Li256ELb1ELb1ELb0ELb1EEENS1_36VarlenDynamicPersistentTileSchedulerILi128ELi128ELi256ELi128ELb0ELb1ELb1ELb1ELb1ELb1EEEEEEEEEvNT_6ParamsE,"a",@progbits
	.sectionflags	@""
	.align	4
.nv.constant0._ZN7cutlass13device_kernelIN5flash11enable_sm90INS1_16FlashAttnFwdSm90INS1_25CollectiveMainloopFwdSm90ILi2EN4cute5tupleIJNS5_1CILi1EEES8_S8_EEENS6_IJNS7_ILi128EEESA_NS7_ILi256EEEEEELi256ENS_12float_e4m3_tEfNS_4arch4Sm90ELb1ELb0ELb0ELb1ELb0ELb1ELb0ELb1ELb1ELb1ELb0ELb0EEENS1_21CollectiveEpilogueFwdINS6_IJSA_SB_SA_EEES9_NS_10bfloat16_tESF_Li256ELb1ELb1ELb0ELb1EEENS1_36VarlenDynamicPersistentTileSchedulerILi128ELi128ELi256ELi128ELb0ELb1ELb1ELb1ELb1ELb1EEEEEEEEEvNT_6ParamsE:
	.zero		3584


//--------------------- SYMBOLS --------------------------

	.type		.nv.reservedSmem.offset0,@object
	.size		.nv.reservedSmem.offset0,0x4
